//
// Generated by NVIDIA NVVM Compiler
//
// Compiler Build ID: CL-36424714
// Cuda compilation tools, release 13.0, V13.0.88
// Based on NVVM 20.0.0
//

.version 9.0
.target sm_100
.address_size 64

	// .globl	_Z16initialize_waterR5water
.const .align 4 .f32 DT;
.const .align 4 .f32 DX;
.const .align 4 .f32 DY;
.const .align 4 .f32 G;
.const .align 4 .f32 BETA;
.global .align 1 .b8 _ZN28_INTERNAL_d17b8652_4_k_cu_dx4cuda3std3__45__cpo5beginE[1];
.global .align 1 .b8 _ZN28_INTERNAL_d17b8652_4_k_cu_dx4cuda3std3__45__cpo3endE[1];
.global .align 1 .b8 _ZN28_INTERNAL_d17b8652_4_k_cu_dx4cuda3std3__45__cpo6cbeginE[1];
.global .align 1 .b8 _ZN28_INTERNAL_d17b8652_4_k_cu_dx4cuda3std3__45__cpo4cendE[1];
.global .align 1 .b8 _ZN28_INTERNAL_d17b8652_4_k_cu_dx4cuda3std3__45__cpo6rbeginE[1];
.global .align 1 .b8 _ZN28_INTERNAL_d17b8652_4_k_cu_dx4cuda3std3__45__cpo4rendE[1];
.global .align 1 .b8 _ZN28_INTERNAL_d17b8652_4_k_cu_dx4cuda3std3__45__cpo7crbeginE[1];
.global .align 1 .b8 _ZN28_INTERNAL_d17b8652_4_k_cu_dx4cuda3std3__45__cpo5crendE[1];
.global .align 1 .b8 _ZN28_INTERNAL_d17b8652_4_k_cu_dx4cuda3std3__419piecewise_constructE[1];
.global .align 1 .b8 _ZN28_INTERNAL_d17b8652_4_k_cu_dx4cuda3std6ranges3__45__cpo4swapE[1];
.global .align 1 .b8 _ZN28_INTERNAL_d17b8652_4_k_cu_dx4cuda3std6ranges3__45__cpo9iter_moveE[1];
.global .align 1 .b8 _ZN28_INTERNAL_d17b8652_4_k_cu_dx4cuda3std6ranges3__45__cpo5beginE[1];
.global .align 1 .b8 _ZN28_INTERNAL_d17b8652_4_k_cu_dx4cuda3std6ranges3__45__cpo3endE[1];
.global .align 1 .b8 _ZN28_INTERNAL_d17b8652_4_k_cu_dx4cuda3std6ranges3__45__cpo6cbeginE[1];
.global .align 1 .b8 _ZN28_INTERNAL_d17b8652_4_k_cu_dx4cuda3std6ranges3__45__cpo4cendE[1];
.global .align 1 .b8 _ZN28_INTERNAL_d17b8652_4_k_cu_dx4cuda3std6ranges3__45__cpo7advanceE[1];
.global .align 1 .b8 _ZN28_INTERNAL_d17b8652_4_k_cu_dx4cuda3std6ranges3__45__cpo9iter_swapE[1];
.global .align 1 .b8 _ZN28_INTERNAL_d17b8652_4_k_cu_dx4cuda3std6ranges3__45__cpo4nextE[1];
.global .align 1 .b8 _ZN28_INTERNAL_d17b8652_4_k_cu_dx4cuda3std6ranges3__45__cpo4prevE[1];
.global .align 1 .b8 _ZN28_INTERNAL_d17b8652_4_k_cu_dx4cuda3std6ranges3__45__cpo4dataE[1];
.global .align 1 .b8 _ZN28_INTERNAL_d17b8652_4_k_cu_dx4cuda3std6ranges3__45__cpo5cdataE[1];
.global .align 1 .b8 _ZN28_INTERNAL_d17b8652_4_k_cu_dx4cuda3std6ranges3__45__cpo4sizeE[1];
.global .align 1 .b8 _ZN28_INTERNAL_d17b8652_4_k_cu_dx4cuda3std6ranges3__45__cpo5ssizeE[1];
.global .align 1 .b8 _ZN28_INTERNAL_d17b8652_4_k_cu_dx4cuda3std6ranges3__45__cpo8distanceE[1];

.visible .entry _Z16initialize_waterR5water(
	.param .u64 .ptr .align 1 _Z16initialize_waterR5water_param_0
)
{
	.reg .pred 	%p<25>;
	.reg .b32 	%r<63>;
	.reg .b32 	%f<146>;
	.reg .b64 	%rd<33>;
	.reg .b64 	%fd<39>;

	ld.param.u64 	%rd5, [_Z16initialize_waterR5water_param_0];
	cvta.to.global.u64 	%rd1, %rd5;
	mov.u32 	%r19, %ctaid.x;
	mov.u32 	%r1, %ntid.x;
	mov.u32 	%r20, %tid.x;
	mad.lo.s32 	%r60, %r19, %r1, %r20;
	setp.gt.s32 	%p2, %r60, 299;
	@%p2 bra 	$L__BB0_38;
	mov.u32 	%r21, %ctaid.y;
	mov.u32 	%r22, %ntid.y;
	mov.u32 	%r23, %tid.y;
	mad.lo.s32 	%r3, %r21, %r22, %r23;
	ld.const.f32 	%f1, [BETA];
	ld.const.f32 	%f2, [DY];
	mov.u32 	%r24, %nctaid.y;
	mul.lo.s32 	%r4, %r22, %r24;
	mov.u32 	%r25, %nctaid.x;
	mul.lo.s32 	%r5, %r1, %r25;
	add.s32 	%r6, %r3, %r4;
	max.u32 	%r26, %r6, 400;
	setp.lt.u32 	%p3, %r6, 400;
	selp.u32 	%r27, 1, 0, %p3;
	add.s32 	%r28, %r6, %r27;
	sub.s32 	%r29, %r26, %r28;
	div.u32 	%r30, %r29, %r4;
	add.s32 	%r7, %r30, %r27;
	and.b32  	%r8, %r7, 3;
	cvt.rn.f32.u32 	%f10, %r3;
	mov.f32 	%f11, 0f43480000;
	sub.f32 	%f12, %f11, %f10;
	mul.f32 	%f13, %f12, %f1;
	mul.f32 	%f3, %f13, %f2;
	mul.wide.u32 	%rd6, %r3, 4;
	add.s64 	%rd2, %rd1, %rd6;
	add.s32 	%r31, %r3, -199;
	cvt.rn.f64.s32 	%fd1, %r31;
	mul.f64 	%fd2, %fd1, 0d4059000000000000;
	div.rn.f64 	%fd3, %fd2, 0d4079000000000000;
	cvt.rn.f32.f64 	%f14, %fd3;
	mul.f32 	%f4, %f14, %f14;
	cvt.rn.f32.u32 	%f15, %r6;
	sub.f32 	%f16, %f11, %f15;
	mul.f32 	%f17, %f16, %f1;
	mul.f32 	%f5, %f17, %f2;
	mul.wide.s32 	%rd7, %r4, 4;
	add.s64 	%rd3, %rd2, %rd7;
	add.s32 	%r32, %r31, %r4;
	cvt.rn.f64.s32 	%fd4, %r32;
	mul.f64 	%fd5, %fd4, 0d4059000000000000;
	div.rn.f64 	%fd6, %fd5, 0d4079000000000000;
	cvt.rn.f32.f64 	%f18, %fd6;
	mul.f32 	%f6, %f18, %f18;
	add.s32 	%r9, %r6, %r4;
	cvt.rn.f32.u32 	%f19, %r9;
	sub.f32 	%f20, %f11, %f19;
	mul.f32 	%f21, %f20, %f1;
	mul.f32 	%f7, %f21, %f2;
	add.s32 	%r33, %r32, %r4;
	cvt.rn.f64.s32 	%fd7, %r33;
	mul.f64 	%fd8, %fd7, 0d4059000000000000;
	div.rn.f64 	%fd9, %fd8, 0d4079000000000000;
	cvt.rn.f32.f64 	%f22, %fd9;
	mul.f32 	%f8, %f22, %f22;
	add.s32 	%r10, %r9, %r4;
$L__BB0_2:
	setp.gt.u32 	%p4, %r3, 399;
	@%p4 bra 	$L__BB0_37;
	setp.eq.s32 	%p5, %r8, 3;
	setp.gt.s32 	%p6, %r60, 0;
	setp.ne.s32 	%p7, %r60, 299;
	and.pred  	%p1, %p6, %p7;
	add.s32 	%r34, %r60, -100;
	cvt.rn.f64.s32 	%fd10, %r34;
	mul.f64 	%fd11, %fd10, 0d4059000000000000;
	div.rn.f64 	%fd12, %fd11, 0d4072C00000000000;
	cvt.rn.f32.f64 	%f23, %fd12;
	mul.f32 	%f9, %f23, %f23;
	mul.wide.u32 	%rd8, %r60, 1600;
	add.s64 	%rd4, %rd1, %rd8;
	mov.u32 	%r61, %r3;
	@%p5 bra 	$L__BB0_18;
	setp.ne.s32 	%p8, %r3, 0;
	and.pred  	%p9, %p1, %p8;
	@%p9 bra 	$L__BB0_7;
	setp.ne.s32 	%p10, %r60, 0;
	@%p10 bra 	$L__BB0_8;
	st.global.f32 	[%rd2+1440000], %f3;
	bra.uni 	$L__BB0_8;
$L__BB0_7:
	add.f32 	%f24, %f9, %f4;
	cvt.f64.f32 	%fd13, %f24;
	mul.f64 	%fd14, %fd13, 0dBF947AE147AE147B;
	cvt.rn.f32.f64 	%f25, %fd14;
	fma.rn.f32 	%f26, %f25, 0f3BBB989D, 0f3F000000;
	cvt.sat.f32.f32 	%f27, %f26;
	mov.f32 	%f28, 0f4B400001;
	mov.f32 	%f29, 0f437C0000;
	fma.rm.f32 	%f30, %f27, %f29, %f28;
	add.f32 	%f31, %f30, 0fCB40007F;
	neg.f32 	%f32, %f31;
	fma.rn.f32 	%f33, %f25, 0f3FB8AA3B, %f32;
	fma.rn.f32 	%f34, %f25, 0f32A57060, %f33;
	mov.b32 	%r35, %f30;
	shl.b32 	%r36, %r35, 23;
	mov.b32 	%f35, %r36;
	ex2.approx.ftz.f32 	%f36, %f34;
	mul.f32 	%f37, %f36, %f35;
	mul.wide.u32 	%rd9, %r3, 4;
	add.s64 	%rd10, %rd4, %rd9;
	st.global.f32 	[%rd10+960000], %f37;
	mov.b32 	%r37, 0;
	st.global.u32 	[%rd10], %r37;
	st.global.u32 	[%rd10+480000], %r37;
$L__BB0_8:
	setp.eq.s32 	%p11, %r8, 0;
	mov.u32 	%r61, %r6;
	@%p11 bra 	$L__BB0_18;
	@%p1 bra 	$L__BB0_12;
	setp.ne.s32 	%p12, %r60, 0;
	@%p12 bra 	$L__BB0_13;
	st.global.f32 	[%rd3+1440000], %f5;
	bra.uni 	$L__BB0_13;
$L__BB0_12:
	add.f32 	%f38, %f9, %f6;
	cvt.f64.f32 	%fd15, %f38;
	mul.f64 	%fd16, %fd15, 0dBF947AE147AE147B;
	cvt.rn.f32.f64 	%f39, %fd16;
	fma.rn.f32 	%f40, %f39, 0f3BBB989D, 0f3F000000;
	cvt.sat.f32.f32 	%f41, %f40;
	mov.f32 	%f42, 0f4B400001;
	mov.f32 	%f43, 0f437C0000;
	fma.rm.f32 	%f44, %f41, %f43, %f42;
	add.f32 	%f45, %f44, 0fCB40007F;
	neg.f32 	%f46, %f45;
	fma.rn.f32 	%f47, %f39, 0f3FB8AA3B, %f46;
	fma.rn.f32 	%f48, %f39, 0f32A57060, %f47;
	mov.b32 	%r38, %f44;
	shl.b32 	%r39, %r38, 23;
	mov.b32 	%f49, %r39;
	ex2.approx.ftz.f32 	%f50, %f48;
	mul.f32 	%f51, %f50, %f49;
	mul.wide.u32 	%rd11, %r6, 4;
	add.s64 	%rd12, %rd4, %rd11;
	st.global.f32 	[%rd12+960000], %f51;
	mov.b32 	%r40, 0;
	st.global.u32 	[%rd12], %r40;
	st.global.u32 	[%rd12+480000], %r40;
$L__BB0_13:
	setp.eq.s32 	%p13, %r8, 1;
	mov.u32 	%r61, %r9;
	@%p13 bra 	$L__BB0_18;
	@%p1 bra 	$L__BB0_17;
	setp.ne.s32 	%p14, %r60, 0;
	mov.u32 	%r61, %r10;
	@%p14 bra 	$L__BB0_18;
	mul.wide.s32 	%rd13, %r4, 4;
	add.s64 	%rd14, %rd3, %rd13;
	st.global.f32 	[%rd14+1440000], %f7;
	mov.u32 	%r61, %r10;
	bra.uni 	$L__BB0_18;
$L__BB0_17:
	add.f32 	%f52, %f9, %f8;
	cvt.f64.f32 	%fd17, %f52;
	mul.f64 	%fd18, %fd17, 0dBF947AE147AE147B;
	cvt.rn.f32.f64 	%f53, %fd18;
	fma.rn.f32 	%f54, %f53, 0f3BBB989D, 0f3F000000;
	cvt.sat.f32.f32 	%f55, %f54;
	mov.f32 	%f56, 0f4B400001;
	mov.f32 	%f57, 0f437C0000;
	fma.rm.f32 	%f58, %f55, %f57, %f56;
	add.f32 	%f59, %f58, 0fCB40007F;
	neg.f32 	%f60, %f59;
	fma.rn.f32 	%f61, %f53, 0f3FB8AA3B, %f60;
	fma.rn.f32 	%f62, %f53, 0f32A57060, %f61;
	mov.b32 	%r41, %f58;
	shl.b32 	%r42, %r41, 23;
	mov.b32 	%f63, %r42;
	ex2.approx.ftz.f32 	%f64, %f62;
	mul.f32 	%f65, %f64, %f63;
	mul.wide.u32 	%rd15, %r9, 4;
	add.s64 	%rd16, %rd4, %rd15;
	st.global.f32 	[%rd16+960000], %f65;
	mov.b32 	%r43, 0;
	st.global.u32 	[%rd16], %r43;
	st.global.u32 	[%rd16+480000], %r43;
	mov.u32 	%r61, %r10;
$L__BB0_18:
	setp.lt.u32 	%p15, %r7, 3;
	@%p15 bra 	$L__BB0_37;
	not.pred 	%p17, %p1;
$L__BB0_20:
	setp.eq.s32 	%p16, %r61, 0;
	or.pred  	%p18, %p17, %p16;
	@%p18 bra 	$L__BB0_22;
	add.s32 	%r44, %r61, -199;
	cvt.rn.f64.s32 	%fd19, %r44;
	mul.f64 	%fd20, %fd19, 0d4059000000000000;
	div.rn.f64 	%fd21, %fd20, 0d4079000000000000;
	cvt.rn.f32.f64 	%f71, %fd21;
	fma.rn.f32 	%f72, %f71, %f71, %f9;
	cvt.f64.f32 	%fd22, %f72;
	mul.f64 	%fd23, %fd22, 0dBF947AE147AE147B;
	cvt.rn.f32.f64 	%f73, %fd23;
	fma.rn.f32 	%f74, %f73, 0f3BBB989D, 0f3F000000;
	cvt.sat.f32.f32 	%f75, %f74;
	mov.f32 	%f76, 0f4B400001;
	mov.f32 	%f77, 0f437C0000;
	fma.rm.f32 	%f78, %f75, %f77, %f76;
	add.f32 	%f79, %f78, 0fCB40007F;
	neg.f32 	%f80, %f79;
	fma.rn.f32 	%f81, %f73, 0f3FB8AA3B, %f80;
	fma.rn.f32 	%f82, %f73, 0f32A57060, %f81;
	mov.b32 	%r45, %f78;
	shl.b32 	%r46, %r45, 23;
	mov.b32 	%f83, %r46;
	ex2.approx.ftz.f32 	%f84, %f82;
	mul.f32 	%f85, %f84, %f83;
	mul.wide.u32 	%rd19, %r61, 4;
	add.s64 	%rd20, %rd4, %rd19;
	st.global.f32 	[%rd20+960000], %f85;
	mov.b32 	%r47, 0;
	st.global.u32 	[%rd20], %r47;
	st.global.u32 	[%rd20+480000], %r47;
	bra.uni 	$L__BB0_24;
$L__BB0_22:
	setp.ne.s32 	%p19, %r60, 0;
	@%p19 bra 	$L__BB0_24;
	cvt.rn.f32.u32 	%f66, %r61;
	mov.f32 	%f67, 0f43480000;
	sub.f32 	%f68, %f67, %f66;
	mul.f32 	%f69, %f68, %f1;
	mul.f32 	%f70, %f69, %f2;
	mul.wide.u32 	%rd17, %r61, 4;
	add.s64 	%rd18, %rd1, %rd17;
	st.global.f32 	[%rd18+1440000], %f70;
$L__BB0_24:
	add.s32 	%r14, %r61, %r4;
	@%p1 bra 	$L__BB0_27;
	setp.ne.s32 	%p20, %r60, 0;
	@%p20 bra 	$L__BB0_28;
	cvt.rn.f32.u32 	%f86, %r14;
	mov.f32 	%f87, 0f43480000;
	sub.f32 	%f88, %f87, %f86;
	mul.f32 	%f89, %f88, %f1;
	mul.f32 	%f90, %f89, %f2;
	mul.wide.u32 	%rd21, %r14, 4;
	add.s64 	%rd22, %rd1, %rd21;
	st.global.f32 	[%rd22+1440000], %f90;
	bra.uni 	$L__BB0_28;
$L__BB0_27:
	add.s32 	%r48, %r14, -199;
	cvt.rn.f64.s32 	%fd24, %r48;
	mul.f64 	%fd25, %fd24, 0d4059000000000000;
	div.rn.f64 	%fd26, %fd25, 0d4079000000000000;
	cvt.rn.f32.f64 	%f91, %fd26;
	fma.rn.f32 	%f92, %f91, %f91, %f9;
	cvt.f64.f32 	%fd27, %f92;
	mul.f64 	%fd28, %fd27, 0dBF947AE147AE147B;
	cvt.rn.f32.f64 	%f93, %fd28;
	fma.rn.f32 	%f94, %f93, 0f3BBB989D, 0f3F000000;
	cvt.sat.f32.f32 	%f95, %f94;
	mov.f32 	%f96, 0f4B400001;
	mov.f32 	%f97, 0f437C0000;
	fma.rm.f32 	%f98, %f95, %f97, %f96;
	add.f32 	%f99, %f98, 0fCB40007F;
	neg.f32 	%f100, %f99;
	fma.rn.f32 	%f101, %f93, 0f3FB8AA3B, %f100;
	fma.rn.f32 	%f102, %f93, 0f32A57060, %f101;
	mov.b32 	%r49, %f98;
	shl.b32 	%r50, %r49, 23;
	mov.b32 	%f103, %r50;
	ex2.approx.ftz.f32 	%f104, %f102;
	mul.f32 	%f105, %f104, %f103;
	mul.wide.u32 	%rd23, %r14, 4;
	add.s64 	%rd24, %rd4, %rd23;
	st.global.f32 	[%rd24+960000], %f105;
	mov.b32 	%r51, 0;
	st.global.u32 	[%rd24], %r51;
	st.global.u32 	[%rd24+480000], %r51;
$L__BB0_28:
	add.s32 	%r15, %r14, %r4;
	@%p1 bra 	$L__BB0_31;
	setp.ne.s32 	%p21, %r60, 0;
	@%p21 bra 	$L__BB0_32;
	cvt.rn.f32.u32 	%f106, %r15;
	mov.f32 	%f107, 0f43480000;
	sub.f32 	%f108, %f107, %f106;
	mul.f32 	%f109, %f108, %f1;
	mul.f32 	%f110, %f109, %f2;
	mul.wide.u32 	%rd25, %r15, 4;
	add.s64 	%rd26, %rd1, %rd25;
	st.global.f32 	[%rd26+1440000], %f110;
	bra.uni 	$L__BB0_32;
$L__BB0_31:
	add.s32 	%r52, %r15, -199;
	cvt.rn.f64.s32 	%fd29, %r52;
	mul.f64 	%fd30, %fd29, 0d4059000000000000;
	div.rn.f64 	%fd31, %fd30, 0d4079000000000000;
	cvt.rn.f32.f64 	%f111, %fd31;
	fma.rn.f32 	%f112, %f111, %f111, %f9;
	cvt.f64.f32 	%fd32, %f112;
	mul.f64 	%fd33, %fd32, 0dBF947AE147AE147B;
	cvt.rn.f32.f64 	%f113, %fd33;
	fma.rn.f32 	%f114, %f113, 0f3BBB989D, 0f3F000000;
	cvt.sat.f32.f32 	%f115, %f114;
	mov.f32 	%f116, 0f4B400001;
	mov.f32 	%f117, 0f437C0000;
	fma.rm.f32 	%f118, %f115, %f117, %f116;
	add.f32 	%f119, %f118, 0fCB40007F;
	neg.f32 	%f120, %f119;
	fma.rn.f32 	%f121, %f113, 0f3FB8AA3B, %f120;
	fma.rn.f32 	%f122, %f113, 0f32A57060, %f121;
	mov.b32 	%r53, %f118;
	shl.b32 	%r54, %r53, 23;
	mov.b32 	%f123, %r54;
	ex2.approx.ftz.f32 	%f124, %f122;
	mul.f32 	%f125, %f124, %f123;
	mul.wide.u32 	%rd27, %r15, 4;
	add.s64 	%rd28, %rd4, %rd27;
	st.global.f32 	[%rd28+960000], %f125;
	mov.b32 	%r55, 0;
	st.global.u32 	[%rd28], %r55;
	st.global.u32 	[%rd28+480000], %r55;
$L__BB0_32:
	add.s32 	%r16, %r15, %r4;
	@%p1 bra 	$L__BB0_35;
	setp.ne.s32 	%p22, %r60, 0;
	@%p22 bra 	$L__BB0_36;
	cvt.rn.f32.u32 	%f126, %r16;
	mov.f32 	%f127, 0f43480000;
	sub.f32 	%f128, %f127, %f126;
	mul.f32 	%f129, %f128, %f1;
	mul.f32 	%f130, %f129, %f2;
	mul.wide.u32 	%rd29, %r16, 4;
	add.s64 	%rd30, %rd1, %rd29;
	st.global.f32 	[%rd30+1440000], %f130;
	bra.uni 	$L__BB0_36;
$L__BB0_35:
	add.s32 	%r56, %r16, -199;
	cvt.rn.f64.s32 	%fd34, %r56;
	mul.f64 	%fd35, %fd34, 0d4059000000000000;
	div.rn.f64 	%fd36, %fd35, 0d4079000000000000;
	cvt.rn.f32.f64 	%f131, %fd36;
	fma.rn.f32 	%f132, %f131, %f131, %f9;
	cvt.f64.f32 	%fd37, %f132;
	mul.f64 	%fd38, %fd37, 0dBF947AE147AE147B;
	cvt.rn.f32.f64 	%f133, %fd38;
	fma.rn.f32 	%f134, %f133, 0f3BBB989D, 0f3F000000;
	cvt.sat.f32.f32 	%f135, %f134;
	mov.f32 	%f136, 0f4B400001;
	mov.f32 	%f137, 0f437C0000;
	fma.rm.f32 	%f138, %f135, %f137, %f136;
	add.f32 	%f139, %f138, 0fCB40007F;
	neg.f32 	%f140, %f139;
	fma.rn.f32 	%f141, %f133, 0f3FB8AA3B, %f140;
	fma.rn.f32 	%f142, %f133, 0f32A57060, %f141;
	mov.b32 	%r57, %f138;
	shl.b32 	%r58, %r57, 23;
	mov.b32 	%f143, %r58;
	ex2.approx.ftz.f32 	%f144, %f142;
	mul.f32 	%f145, %f144, %f143;
	mul.wide.u32 	%rd31, %r16, 4;
	add.s64 	%rd32, %rd4, %rd31;
	st.global.f32 	[%rd32+960000], %f145;
	mov.b32 	%r59, 0;
	st.global.u32 	[%rd32], %r59;
	st.global.u32 	[%rd32+480000], %r59;
$L__BB0_36:
	add.s32 	%r61, %r16, %r4;
	setp.lt.u32 	%p23, %r61, 400;
	@%p23 bra 	$L__BB0_20;
$L__BB0_37:
	add.s32 	%r60, %r60, %r5;
	setp.lt.s32 	%p24, %r60, 300;
	@%p24 bra 	$L__BB0_2;
$L__BB0_38:
	ret;

}
	// .globl	_Z9integrateR5water
.visible .entry _Z9integrateR5water(
	.param .u64 .ptr .align 1 _Z9integrateR5water_param_0
)
{
	.reg .pred 	%p<31>;
	.reg .b32 	%r<41>;
	.reg .b32 	%f<97>;
	.reg .b64 	%rd<39>;

	ld.param.u64 	%rd5, [_Z9integrateR5water_param_0];
	cvta.to.global.u64 	%rd1, %rd5;
	mov.u32 	%r14, %ctaid.x;
	mov.u32 	%r1, %ntid.x;
	mov.u32 	%r15, %tid.x;
	mad.lo.s32 	%r38, %r14, %r1, %r15;
	setp.gt.s32 	%p1, %r38, 299;
	@%p1 bra 	$L__BB1_29;
	mov.u32 	%r16, %ctaid.y;
	mov.u32 	%r17, %ntid.y;
	mov.u32 	%r18, %tid.y;
	mad.lo.s32 	%r3, %r16, %r17, %r18;
	ld.const.f32 	%f1, [DT];
	ld.const.f32 	%f6, [G];
	ld.const.f32 	%f2, [DX];
	div.rn.f32 	%f3, %f6, %f2;
	ld.const.f32 	%f4, [DY];
	div.rn.f32 	%f5, %f6, %f4;
	mov.u32 	%r19, %nctaid.y;
	mul.lo.s32 	%r4, %r17, %r19;
	mov.u32 	%r20, %nctaid.x;
	mul.lo.s32 	%r5, %r1, %r20;
	add.s32 	%r6, %r3, %r4;
	max.u32 	%r21, %r6, 400;
	setp.lt.u32 	%p2, %r6, 400;
	selp.u32 	%r22, 1, 0, %p2;
	add.s32 	%r23, %r6, %r22;
	sub.s32 	%r24, %r21, %r23;
	div.u32 	%r7, %r24, %r4;
	mul.wide.u32 	%rd12, %r3, 4;
	add.s64 	%rd13, %rd1, %rd12;
$L__BB1_2:
	setp.gt.u32 	%p3, %r3, 399;
	@%p3 bra 	$L__BB1_28;
	setp.lt.u32 	%p4, %r6, 400;
	selp.u32 	%r25, -1, 0, %p4;
	add.s32 	%r26, %r7, %r25;
	and.b32  	%r27, %r26, 1;
	setp.eq.b32 	%p5, %r27, 1;
	mul.wide.s32 	%rd6, %r38, 1600;
	add.s64 	%rd2, %rd1, %rd6;
	mul.wide.u32 	%rd7, %r38, 1600;
	add.s64 	%rd3, %rd1, %rd7;
	add.s32 	%r28, %r38, -1;
	mul.wide.u32 	%rd8, %r28, 1600;
	add.s64 	%rd4, %rd1, %rd8;
	mov.u32 	%r40, %r3;
	@%p5 bra 	$L__BB1_12;
	setp.eq.s32 	%p6, %r38, 299;
	setp.eq.s32 	%p7, %r3, 399;
	or.pred  	%p8, %p6, %p7;
	@%p8 bra 	$L__BB1_6;
	mul.wide.u32 	%rd9, %r3, 4;
	add.s64 	%rd10, %rd2, %rd9;
	ld.global.f32 	%f7, [%rd10];
	ld.global.f32 	%f8, [%rd10+961600];
	ld.global.f32 	%f9, [%rd10+960000];
	sub.f32 	%f10, %f8, %f9;
	add.s64 	%rd11, %rd1, %rd9;
	ld.global.f32 	%f11, [%rd11+1440000];
	ld.global.f32 	%f12, [%rd10+480000];
	mul.f32 	%f13, %f11, %f12;
	fma.rn.f32 	%f14, %f3, %f10, %f13;
	mul.f32 	%f15, %f1, %f14;
	sub.f32 	%f16, %f7, %f15;
	st.global.f32 	[%rd10], %f16;
	ld.global.f32 	%f17, [%rd10+960004];
	sub.f32 	%f18, %f17, %f9;
	mul.f32 	%f19, %f5, %f18;
	ld.global.f32 	%f20, [%rd11+1440000];
	mul.f32 	%f21, %f7, %f20;
	sub.f32 	%f22, %f19, %f21;
	mul.f32 	%f23, %f1, %f22;
	sub.f32 	%f24, %f12, %f23;
	st.global.f32 	[%rd10+480000], %f24;
$L__BB1_6:
	setp.ne.s32 	%p9, %r38, 0;
	@%p9 bra 	$L__BB1_8;
	mov.b32 	%r29, 0;
	st.global.u32 	[%rd13], %r29;
	st.global.u32 	[%rd13+478400], %r29;
	st.global.u32 	[%rd13+476800], %r29;
$L__BB1_8:
	setp.ne.s32 	%p10, %r3, 0;
	@%p10 bra 	$L__BB1_10;
	mov.b32 	%r30, 0;
	st.global.u32 	[%rd2+480000], %r30;
	st.global.u32 	[%rd2+481596], %r30;
	st.global.u32 	[%rd2+481592], %r30;
$L__BB1_10:
	setp.lt.s32 	%p11, %r38, 1;
	setp.eq.s32 	%p12, %r3, 0;
	or.pred  	%p13, %p11, %p12;
	mov.u32 	%r40, %r6;
	@%p13 bra 	$L__BB1_12;
	add.s32 	%r31, %r3, -1;
	add.s64 	%rd15, %rd3, %rd12;
	ld.global.f32 	%f25, [%rd15];
	add.s64 	%rd16, %rd4, %rd12;
	ld.global.f32 	%f26, [%rd16];
	sub.f32 	%f27, %f25, %f26;
	div.rn.f32 	%f28, %f27, %f2;
	ld.global.f32 	%f29, [%rd15+480000];
	mul.wide.u32 	%rd17, %r31, 4;
	add.s64 	%rd18, %rd3, %rd17;
	ld.global.f32 	%f30, [%rd18+480000];
	sub.f32 	%f31, %f29, %f30;
	div.rn.f32 	%f32, %f31, %f4;
	add.f32 	%f33, %f28, %f32;
	mul.f32 	%f34, %f1, %f33;
	ld.global.f32 	%f35, [%rd15+960000];
	sub.f32 	%f36, %f35, %f34;
	st.global.f32 	[%rd15+960000], %f36;
$L__BB1_12:
	setp.lt.u32 	%p14, %r6, 400;
	selp.s32 	%r32, -1, 0, %p14;
	setp.eq.s32 	%p15, %r7, %r32;
	@%p15 bra 	$L__BB1_28;
$L__BB1_13:
	setp.eq.s32 	%p16, %r38, 299;
	setp.eq.s32 	%p17, %r40, 399;
	or.pred  	%p18, %p16, %p17;
	@%p18 bra 	$L__BB1_15;
	mul.wide.u32 	%rd19, %r40, 4;
	add.s64 	%rd20, %rd2, %rd19;
	ld.global.f32 	%f37, [%rd20];
	ld.global.f32 	%f38, [%rd20+961600];
	ld.global.f32 	%f39, [%rd20+960000];
	sub.f32 	%f40, %f38, %f39;
	add.s64 	%rd21, %rd1, %rd19;
	ld.global.f32 	%f41, [%rd21+1440000];
	ld.global.f32 	%f42, [%rd20+480000];
	mul.f32 	%f43, %f41, %f42;
	fma.rn.f32 	%f44, %f3, %f40, %f43;
	mul.f32 	%f45, %f1, %f44;
	sub.f32 	%f46, %f37, %f45;
	st.global.f32 	[%rd20], %f46;
	ld.global.f32 	%f47, [%rd20+960004];
	sub.f32 	%f48, %f47, %f39;
	mul.f32 	%f49, %f5, %f48;
	ld.global.f32 	%f50, [%rd21+1440000];
	mul.f32 	%f51, %f37, %f50;
	sub.f32 	%f52, %f49, %f51;
	mul.f32 	%f53, %f1, %f52;
	sub.f32 	%f54, %f42, %f53;
	st.global.f32 	[%rd20+480000], %f54;
$L__BB1_15:
	setp.ne.s32 	%p19, %r38, 0;
	@%p19 bra 	$L__BB1_17;
	mul.wide.u32 	%rd22, %r40, 4;
	add.s64 	%rd23, %rd1, %rd22;
	mov.b32 	%r33, 0;
	st.global.u32 	[%rd23], %r33;
	st.global.u32 	[%rd23+478400], %r33;
	st.global.u32 	[%rd23+476800], %r33;
$L__BB1_17:
	setp.ne.s32 	%p20, %r40, 0;
	@%p20 bra 	$L__BB1_19;
	mov.b32 	%r34, 0;
	st.global.u32 	[%rd2+480000], %r34;
	st.global.u32 	[%rd2+481596], %r34;
	st.global.u32 	[%rd2+481592], %r34;
$L__BB1_19:
	setp.lt.s32 	%p21, %r38, 1;
	setp.eq.s32 	%p22, %r40, 0;
	or.pred  	%p23, %p21, %p22;
	@%p23 bra 	$L__BB1_21;
	mul.wide.u32 	%rd24, %r40, 4;
	add.s64 	%rd25, %rd3, %rd24;
	ld.global.f32 	%f55, [%rd25];
	add.s64 	%rd26, %rd4, %rd24;
	ld.global.f32 	%f56, [%rd26];
	sub.f32 	%f57, %f55, %f56;
	div.rn.f32 	%f58, %f57, %f2;
	ld.global.f32 	%f59, [%rd25+480000];
	add.s32 	%r35, %r40, -1;
	mul.wide.u32 	%rd27, %r35, 4;
	add.s64 	%rd28, %rd3, %rd27;
	ld.global.f32 	%f60, [%rd28+480000];
	sub.f32 	%f61, %f59, %f60;
	div.rn.f32 	%f62, %f61, %f4;
	add.f32 	%f63, %f58, %f62;
	mul.f32 	%f64, %f1, %f63;
	ld.global.f32 	%f65, [%rd25+960000];
	sub.f32 	%f66, %f65, %f64;
	st.global.f32 	[%rd25+960000], %f66;
$L__BB1_21:
	setp.eq.s32 	%p24, %r38, 299;
	add.s32 	%r11, %r40, %r4;
	setp.eq.s32 	%p25, %r11, 399;
	or.pred  	%p26, %p24, %p25;
	@%p26 bra 	$L__BB1_23;
	mul.wide.u32 	%rd29, %r11, 4;
	add.s64 	%rd30, %rd2, %rd29;
	ld.global.f32 	%f67, [%rd30];
	ld.global.f32 	%f68, [%rd30+961600];
	ld.global.f32 	%f69, [%rd30+960000];
	sub.f32 	%f70, %f68, %f69;
	add.s64 	%rd31, %rd1, %rd29;
	ld.global.f32 	%f71, [%rd31+1440000];
	ld.global.f32 	%f72, [%rd30+480000];
	mul.f32 	%f73, %f71, %f72;
	fma.rn.f32 	%f74, %f3, %f70, %f73;
	mul.f32 	%f75, %f1, %f74;
	sub.f32 	%f76, %f67, %f75;
	st.global.f32 	[%rd30], %f76;
	ld.global.f32 	%f77, [%rd30+960004];
	sub.f32 	%f78, %f77, %f69;
	mul.f32 	%f79, %f5, %f78;
	ld.global.f32 	%f80, [%rd31+1440000];
	mul.f32 	%f81, %f67, %f80;
	sub.f32 	%f82, %f79, %f81;
	mul.f32 	%f83, %f1, %f82;
	sub.f32 	%f84, %f72, %f83;
	st.global.f32 	[%rd30+480000], %f84;
$L__BB1_23:
	setp.ne.s32 	%p27, %r38, 0;
	@%p27 bra 	$L__BB1_25;
	mul.wide.u32 	%rd32, %r11, 4;
	add.s64 	%rd33, %rd1, %rd32;
	mov.b32 	%r36, 0;
	st.global.u32 	[%rd33], %r36;
	st.global.u32 	[%rd33+478400], %r36;
	st.global.u32 	[%rd33+476800], %r36;
$L__BB1_25:
	setp.lt.s32 	%p28, %r38, 1;
	@%p28 bra 	$L__BB1_27;
	mul.wide.u32 	%rd34, %r11, 4;
	add.s64 	%rd35, %rd3, %rd34;
	ld.global.f32 	%f85, [%rd35];
	add.s64 	%rd36, %rd4, %rd34;
	ld.global.f32 	%f86, [%rd36];
	sub.f32 	%f87, %f85, %f86;
	div.rn.f32 	%f88, %f87, %f2;
	ld.global.f32 	%f89, [%rd35+480000];
	add.s32 	%r37, %r11, -1;
	mul.wide.u32 	%rd37, %r37, 4;
	add.s64 	%rd38, %rd3, %rd37;
	ld.global.f32 	%f90, [%rd38+480000];
	sub.f32 	%f91, %f89, %f90;
	div.rn.f32 	%f92, %f91, %f4;
	add.f32 	%f93, %f88, %f92;
	mul.f32 	%f94, %f1, %f93;
	ld.global.f32 	%f95, [%rd35+960000];
	sub.f32 	%f96, %f95, %f94;
	st.global.f32 	[%rd35+960000], %f96;
$L__BB1_27:
	add.s32 	%r40, %r11, %r4;
	setp.lt.u32 	%p29, %r40, 400;
	@%p29 bra 	$L__BB1_13;
$L__BB1_28:
	add.s32 	%r38, %r38, %r5;
	setp.lt.s32 	%p30, %r38, 300;
	@%p30 bra 	$L__BB1_2;
$L__BB1_29:
	ret;

}


// ===== COMPILED SASS (sm_100) =====

	.target	sm_100

	.elftype	@"ET_EXEC"


//--------------------- .note.nv.tkinfo           --------------------------
	.section	.note.nv.tkinfo,"",@"SHT_NOTE"
	.sectionflags	@"SHF_NOTE_NV_TKINFO"
	.tkinfo
        /*0018*/ 	.word	0x00000002
        /*0030*/ 	.string	""
        /*0030*/ 	.string	"ptxas"
        /*0030*/ 	.string	"Cuda compilation tools, release 13.0, V13.0.88"
        /*0030*/ 	.string	"Build cuda_13.0.r13.0/compiler.36424714_0"
        /*0030*/ 	.string	"-arch sm_100 -m 64 "



//--------------------- .note.nv.cuinfo           --------------------------
	.section	.note.nv.cuinfo,"",@"SHT_NOTE"
	.sectionflags	@"SHF_NOTE_NV_CUINFO"
        /*0018*/ 	.short	0x0002
        /*001a*/ 	.short	0x0064
        /*001c*/ 	.short	0x0082
	.zero		2


//--------------------- .nv.info                  --------------------------
	.section	.nv.info,"",@"SHT_CUDA_INFO"
	.align	4


	//----- nvinfo : EIATTR_REGCOUNT
	.align		4
        /*0000*/ 	.byte	0x04, 0x2f
        /*0002*/ 	.short	(.L_30 - .L_29)
	.align		4
.L_29:
        /*0004*/ 	.word	index@(_Z16initialize_waterR5water)
        /*0008*/ 	.word	0x00000030


	//----- nvinfo : EIATTR_FRAME_SIZE
	.align		4
.L_30:
        /*000c*/ 	.byte	0x04, 0x11
        /*000e*/ 	.short	(.L_32 - .L_31)
	.align		4
.L_31:
        /*0010*/ 	.word	index@($__internal_1_$__cuda_sm20_div_rn_f64_full)
        /*0014*/ 	.word	0x00000000


	//----- nvinfo : EIATTR_FRAME_SIZE
	.align		4
.L_32:
        /*0018*/ 	.byte	0x04, 0x11
        /*001a*/ 	.short	(.L_34 - .L_33)
	.align		4
.L_33:
        /*001c*/ 	.word	index@(_Z16initialize_waterR5water)
        /*0020*/ 	.word	0x00000000


	//----- nvinfo : EIATTR_REGCOUNT
	.align		4
.L_34:
        /*0024*/ 	.byte	0x04, 0x2f
        /*0026*/ 	.short	(.L_36 - .L_35)
	.align		4
.L_35:
        /*0028*/ 	.word	index@(_Z9integrateR5water)
        /*002c*/ 	.word	0x00000020


	//----- nvinfo : EIATTR_FRAME_SIZE
	.align		4
.L_36:
        /*0030*/ 	.byte	0x04, 0x11
        /*0032*/ 	.short	(.L_38 - .L_37)
	.align		4
.L_37:
        /*0034*/ 	.word	index@($__internal_0_$__cuda_sm3x_div_rn_noftz_f32_slowpath)
        /*0038*/ 	.word	0x00000000


	//----- nvinfo : EIATTR_FRAME_SIZE
	.align		4
.L_38:
        /*003c*/ 	.byte	0x04, 0x11
        /*003e*/ 	.short	(.L_40 - .L_39)
	.align		4
.L_39:
        /*0040*/ 	.word	index@(_Z9integrateR5water)
        /*0044*/ 	.word	0x00000000


	//----- nvinfo : EIATTR_MIN_STACK_SIZE
	.align		4
.L_40:
        /*0048*/ 	.byte	0x04, 0x12
        /*004a*/ 	.short	(.L_42 - .L_41)
	.align		4
.L_41:
        /*004c*/ 	.word	index@(_Z9integrateR5water)
        /*0050*/ 	.word	0x00000000


	//----- nvinfo : EIATTR_MIN_STACK_SIZE
	.align		4
.L_42:
        /*0054*/ 	.byte	0x04, 0x12
        /*0056*/ 	.short	(.L_44 - .L_43)
	.align		4
.L_43:
        /*0058*/ 	.word	index@(_Z16initialize_waterR5water)
        /*005c*/ 	.word	0x00000000
.L_44:


//--------------------- .nv.compat                --------------------------
	.section	.nv.compat,"",@"SHT_CUDA_COMPAT_INFO"
	.align	4
        /*0000*/ 	.byte	0x02, 0x09, 0x00, 0x00, 0x02, 0x02, 0x01, 0x00, 0x02, 0x05, 0x05, 0x00, 0x03, 0x07, 0x01, 0x01
        /*0010*/ 	.byte	0x02, 0x03, 0x00, 0x00, 0x02, 0x06, 0x01, 0x00, 0x04, 0x0b, 0x08, 0x00, 0x01, 0x00, 0x00, 0x00
        /*0020*/ 	.byte	0x00, 0x00, 0x00, 0x00


//--------------------- .nv.info._Z9integrateR5water --------------------------
	.section	.nv.info._Z9integrateR5water,"",@"SHT_CUDA_INFO"
	.sectionflags	@""
	.align	4


	//----- nvinfo : EIATTR_CUDA_API_VERSION
	.align		4
        /*0000*/ 	.byte	0x04, 0x37
        /*0002*/ 	.short	(.L_46 - .L_45)
.L_45:
        /*0004*/ 	.word	0x00000082


	//----- nvinfo : EIATTR_KPARAM_INFO
	.align		4
.L_46:
        /*0008*/ 	.byte	0x04, 0x17
        /*000a*/ 	.short	(.L_48 - .L_47)
.L_47:
        /*000c*/ 	.word	0x00000000
        /*0010*/ 	.short	0x0000
        /*0012*/ 	.short	0x0000
        /*0014*/ 	.byte	0x00, 0xf5, 0x21, 0x00


	//----- nvinfo : EIATTR_SPARSE_MMA_MASK
	.align		4
.L_48:
        /*0018*/ 	.byte	0x03, 0x50
        /*001a*/ 	.short	0x0000


	//----- nvinfo : EIATTR_MAXREG_COUNT
	.align		4
        /*001c*/ 	.byte	0x03, 0x1b
        /*001e*/ 	.short	0x00ff


	//----- nvinfo : EIATTR_MERCURY_ISA_VERSION
	.align		4
        /*0020*/ 	.byte	0x03, 0x5f
        /*0022*/ 	.short	0x0101


	//----- nvinfo : EIATTR_VRC_CTA_INIT_COUNT
	.align		4
        /*0024*/ 	.byte	0x02, 0x4a
	.zero		1
	.zero		1


	//----- nvinfo : EIATTR_EXIT_INSTR_OFFSETS
	.align		4
        /*0028*/ 	.byte	0x04, 0x1c
        /*002a*/ 	.short	(.L_50 - .L_49)


	//   ....[0]....
.L_49:
        /*002c*/ 	.word	0x00000060


	//   ....[1]....
        /*0030*/ 	.word	0x00001670


	//----- nvinfo : EIATTR_CRS_STACK_SIZE
	.align		4
.L_50:
        /*0034*/ 	.byte	0x04, 0x1e
        /*0036*/ 	.short	(.L_52 - .L_51)
.L_51:
        /*0038*/ 	.word	0x00000000


	//----- nvinfo : EIATTR_CBANK_PARAM_SIZE
	.align		4
.L_52:
        /*003c*/ 	.byte	0x03, 0x19
        /*003e*/ 	.short	0x0008


	//----- nvinfo : EIATTR_PARAM_CBANK
	.align		4
        /*0040*/ 	.byte	0x04, 0x0a
        /*0042*/ 	.short	(.L_54 - .L_53)
	.align		4
.L_53:
        /*0044*/ 	.word	index@(.nv.constant0._Z9integrateR5water)
        /*0048*/ 	.short	0x0380
        /*004a*/ 	.short	0x0008


	//----- nvinfo : EIATTR_SW_WAR
	.align		4
.L_54:
        /*004c*/ 	.byte	0x04, 0x36
        /*004e*/ 	.short	(.L_56 - .L_55)
.L_55:
        /*0050*/ 	.word	0x00000008
.L_56:


//--------------------- .nv.info._Z16initialize_waterR5water --------------------------
	.section	.nv.info._Z16initialize_waterR5water,"",@"SHT_CUDA_INFO"
	.sectionflags	@""
	.align	4


	//----- nvinfo : EIATTR_CUDA_API_VERSION
	.align		4
        /*0000*/ 	.byte	0x04, 0x37
        /*0002*/ 	.short	(.L_58 - .L_57)
.L_57:
        /*0004*/ 	.word	0x00000082


	//----- nvinfo : EIATTR_KPARAM_INFO
	.align		4
.L_58:
        /*0008*/ 	.byte	0x04, 0x17
        /*000a*/ 	.short	(.L_60 - .L_59)
.L_59:
        /*000c*/ 	.word	0x00000000
        /*0010*/ 	.short	0x0000
        /*0012*/ 	.short	0x0000
        /*0014*/ 	.byte	0x00, 0xf5, 0x21, 0x00


	//----- nvinfo : EIATTR_SPARSE_MMA_MASK
	.align		4
.L_60:
        /*0018*/ 	.byte	0x03, 0x50
        /*001a*/ 	.short	0x0000


	//----- nvinfo : EIATTR_MAXREG_COUNT
	.align		4
        /*001c*/ 	.byte	0x03, 0x1b
        /*001e*/ 	.short	0x00ff


	//----- nvinfo : EIATTR_MERCURY_ISA_VERSION
	.align		4
        /*0020*/ 	.byte	0x03, 0x5f
        /*0022*/ 	.short	0x0101


	//----- nvinfo : EIATTR_VRC_CTA_INIT_COUNT
	.align		4
        /*0024*/ 	.byte	0x02, 0x4a
	.zero		1
	.zero		1


	//----- nvinfo : EIATTR_EXIT_INSTR_OFFSETS
	.align		4
        /*0028*/ 	.byte	0x04, 0x1c
        /*002a*/ 	.short	(.L_62 - .L_61)


	//   ....[0]....
.L_61:
        /*002c*/ 	.word	0x00000060


	//   ....[1]....
        /*0030*/ 	.word	0x00002170


	//----- nvinfo : EIATTR_CRS_STACK_SIZE
	.align		4
.L_62:
        /*0034*/ 	.byte	0x04, 0x1e
        /*0036*/ 	.short	(.L_64 - .L_63)
.L_63:
        /*0038*/ 	.word	0x00000000


	//----- nvinfo : EIATTR_CBANK_PARAM_SIZE
	.align		4
.L_64:
        /*003c*/ 	.byte	0x03, 0x19
        /*003e*/ 	.short	0x0008


	//----- nvinfo : EIATTR_PARAM_CBANK
	.align		4
        /*0040*/ 	.byte	0x04, 0x0a
        /*0042*/ 	.short	(.L_66 - .L_65)
	.align		4
.L_65:
        /*0044*/ 	.word	index@(.nv.constant0._Z16initialize_waterR5water)
        /*0048*/ 	.short	0x0380
        /*004a*/ 	.short	0x0008


	//----- nvinfo : EIATTR_SW_WAR
	.align		4
.L_66:
        /*004c*/ 	.byte	0x04, 0x36
        /*004e*/ 	.short	(.L_68 - .L_67)
.L_67:
        /*0050*/ 	.word	0x00000008
.L_68:


//--------------------- .nv.callgraph             --------------------------
	.section	.nv.callgraph,"",@"SHT_CUDA_CALLGRAPH"
	.align	4
	.sectionentsize	8
	.align		4
        /*0000*/ 	.word	0x00000000
	.align		4
        /*0004*/ 	.word	0xffffffff
	.align		4
        /*0008*/ 	.word	0x00000000
	.align		4
        /*000c*/ 	.word	0xfffffffe
	.align		4
        /*0010*/ 	.word	0x00000000
	.align		4
        /*0014*/ 	.word	0xfffffffd
	.align		4
        /*0018*/ 	.word	0x00000000
	.align		4
        /*001c*/ 	.word	0xfffffffc


//--------------------- .nv.constant3             --------------------------
	.section	.nv.constant3,"a",@progbits
	.align	4
.nv.constant3:
	.type		DT,@object
	.size		DT,(DX - DT)
DT:
	.zero		4
	.type		DX,@object
	.size		DX,(DY - DX)
DX:
	.zero		4
	.type		DY,@object
	.size		DY,(G - DY)
DY:
	.zero		4
	.type		G,@object
	.size		G,(BETA - G)
G:
	.zero		4
	.type		BETA,@object
	.size		BETA,(.L_4 - BETA)
BETA:
	.zero		4
.L_4:


//--------------------- .nv.constant4             --------------------------
	.section	.nv.constant4,"a",@progbits
	.align	8
	.align		8
.nv.constant4:
        /*0000*/ 	.dword	_ZN28_INTERNAL_d17b8652_4_k_cu_dx4cuda3std3__45__cpo5beginE
	.align		8
        /*0008*/ 	.dword	_ZN28_INTERNAL_d17b8652_4_k_cu_dx4cuda3std3__45__cpo3endE
	.align		8
        /*0010*/ 	.dword	_ZN28_INTERNAL_d17b8652_4_k_cu_dx4cuda3std3__45__cpo6cbeginE
	.align		8
        /*0018*/ 	.dword	_ZN28_INTERNAL_d17b8652_4_k_cu_dx4cuda3std3__45__cpo4cendE
	.align		8
        /*0020*/ 	.dword	_ZN28_INTERNAL_d17b8652_4_k_cu_dx4cuda3std3__45__cpo6rbeginE
	.align		8
        /*0028*/ 	.dword	_ZN28_INTERNAL_d17b8652_4_k_cu_dx4cuda3std3__45__cpo4rendE
	.align		8
        /*0030*/ 	.dword	_ZN28_INTERNAL_d17b8652_4_k_cu_dx4cuda3std3__45__cpo7crbeginE
	.align		8
        /*0038*/ 	.dword	_ZN28_INTERNAL_d17b8652_4_k_cu_dx4cuda3std3__45__cpo5crendE
	.align		8
        /*0040*/ 	.dword	_ZN28_INTERNAL_d17b8652_4_k_cu_dx4cuda3std3__419piecewise_constructE
	.align		8
        /*0048*/ 	.dword	_ZN28_INTERNAL_d17b8652_4_k_cu_dx4cuda3std6ranges3__45__cpo4swapE
	.align		8
        /*0050*/ 	.dword	_ZN28_INTERNAL_d17b8652_4_k_cu_dx4cuda3std6ranges3__45__cpo9iter_moveE
	.align		8
        /*0058*/ 	.dword	_ZN28_INTERNAL_d17b8652_4_k_cu_dx4cuda3std6ranges3__45__cpo5beginE
	.align		8
        /*0060*/ 	.dword	_ZN28_INTERNAL_d17b8652_4_k_cu_dx4cuda3std6ranges3__45__cpo3endE
	.align		8
        /*0068*/ 	.dword	_ZN28_INTERNAL_d17b8652_4_k_cu_dx4cuda3std6ranges3__45__cpo6cbeginE
	.align		8
        /*0070*/ 	.dword	_ZN28_INTERNAL_d17b8652_4_k_cu_dx4cuda3std6ranges3__45__cpo4cendE
	.align		8
        /*0078*/ 	.dword	_ZN28_INTERNAL_d17b8652_4_k_cu_dx4cuda3std6ranges3__45__cpo7advanceE
	.align		8
        /*0080*/ 	.dword	_ZN28_INTERNAL_d17b8652_4_k_cu_dx4cuda3std6ranges3__45__cpo9iter_swapE
	.align		8
        /*0088*/ 	.dword	_ZN28_INTERNAL_d17b8652_4_k_cu_dx4cuda3std6ranges3__45__cpo4nextE
	.align		8
        /*0090*/ 	.dword	_ZN28_INTERNAL_d17b8652_4_k_cu_dx4cuda3std6ranges3__45__cpo4prevE
	.align		8
        /*0098*/ 	.dword	_ZN28_INTERNAL_d17b8652_4_k_cu_dx4cuda3std6ranges3__45__cpo4dataE
	.align		8
        /*00a0*/ 	.dword	_ZN28_INTERNAL_d17b8652_4_k_cu_dx4cuda3std6ranges3__45__cpo5cdataE
	.align		8
        /*00a8*/ 	.dword	_ZN28_INTERNAL_d17b8652_4_k_cu_dx4cuda3std6ranges3__45__cpo4sizeE
	.align		8
        /*00b0*/ 	.dword	_ZN28_INTERNAL_d17b8652_4_k_cu_dx4cuda3std6ranges3__45__cpo5ssizeE
	.align		8
        /*00b8*/ 	.dword	_ZN28_INTERNAL_d17b8652_4_k_cu_dx4cuda3std6ranges3__45__cpo8distanceE


//--------------------- .text._Z9integrateR5water --------------------------
	.section	.text._Z9integrateR5water,"ax",@progbits
	.align	128
        .global         _Z9integrateR5water
        .type           _Z9integrateR5water,@function
        .size           _Z9integrateR5water,(.L_x_89 - _Z9integrateR5water)
        .other          _Z9integrateR5water,@"STO_CUDA_ENTRY STV_DEFAULT"
_Z9integrateR5water:
.text._Z9integrateR5water:
[----:B------:R-:W-:Y:S01]  /*0000*/  LDC R1, c[0x0][0x37c] ;  /* 0x0000df00ff017b82 */ /* 0x000fe20000000800 */
[----:B------:R-:W0:Y:S07]  /*0010*/  S2R R2, SR_TID.X ;  /* 0x0000000000027919 */ /* 0x000e2e0000002100 */
[----:B------:R-:W0:Y:S08]  /*0020*/  S2UR UR4, SR_CTAID.X ;  /* 0x00000000000479c3 */ /* 0x000e300000002500 */
[----:B------:R-:W0:Y:S02]  /*0030*/  LDC R17, c[0x0][0x360] ;  /* 0x0000d800ff117b82 */ /* 0x000e240000000800 */
[----:B0-----:R-:W-:-:S05]  /*0040*/  IMAD R2, R17, UR4, R2 ;  /* 0x0000000411027c24 */ /* 0x001fca000f8e0202 */
[----:B------:R-:W-:-:S13]  /*0050*/  ISETP.GT.AND P0, PT, R2, 0x12b, PT ;  /* 0x0000012b0200780c */ /* 0x000fda0003f04270 */
[----:B------:R-:W-:Y:S05]  /*0060*/  @P0 EXIT ;  /* 0x000000000000094d */ /* 0x000fea0003800000 */
[----:B------:R-:W0:Y:S01]  /*0070*/  LDC R4, c[0x3][0x4] ;  /* 0x00c00100ff047b82 */ /* 0x000e220000000800 */
[----:B------:R-:W1:Y:S01]  /*0080*/  LDCU UR5, c[0x3][0xc] ;  /* 0x00c00180ff0577ac */ /* 0x000e620008000800 */
[----:B------:R-:W2:Y:S06]  /*0090*/  S2R R15, SR_TID.Y ;  /* 0x00000000000f7919 */ /* 0x000eac0000002200 */
[----:B------:R-:W2:Y:S08]  /*00a0*/  S2UR UR4, SR_CTAID.Y ;  /* 0x00000000000479c3 */ /* 0x000eb00000002600 */
[----:B------:R-:W2:Y:S01]  /*00b0*/  LDC R20, c[0x0][0x364] ;  /* 0x0000d900ff147b82 */ /* 0x000ea20000000800 */
[----:B-1----:R-:W-:Y:S01]  /*00c0*/  MOV R5, UR5 ;  /* 0x0000000500057c02 */ /* 0x002fe20008000f00 */
[----:B0-----:R-:W0:Y:S08]  /*00d0*/  MUFU.RCP R0, R4 ;  /* 0x0000000400007308 */ /* 0x001e300000001000 */
[----:B------:R-:W1:Y:S01]  /*00e0*/  FCHK P0, R5, R4 ;  /* 0x0000000405007302 */ /* 0x000e620000000000 */
[----:B--2---:R-:W-:-:S02]  /*00f0*/  IMAD R15, R20, UR4, R15 ;  /* 0x00000004140f7c24 */ /* 0x004fc4000f8e020f */
[----:B0-----:R-:W-:-:S04]  /*0100*/  FFMA R3, R0, -R4, 1 ;  /* 0x3f80000000037423 */ /* 0x001fc80000000804 */
[----:B------:R-:W-:-:S04]  /*0110*/  FFMA R0, R0, R3, R0 ;  /* 0x0000000300007223 */ /* 0x000fc80000000000 */
[----:B------:R-:W-:-:S04]  /*0120*/  FFMA R3, R0, UR5, RZ ;  /* 0x0000000500037c23 */ /* 0x000fc800080000ff */
[----:B------:R-:W-:-:S04]  /*0130*/  FFMA R14, R3, -R4, UR5 ;  /* 0x00000005030e7e23 */ /* 0x000fc80008000804 */
[----:B------:R-:W-:Y:S01]  /*0140*/  FFMA R14, R0, R14, R3 ;  /* 0x0000000e000e7223 */ /* 0x000fe20000000003 */
[----:B-1----:R-:W-:Y:S06]  /*0150*/  @!P0 BRA `(.L_x_0) ;  /* 0x00000000001c8947 */ /* 0x002fec0003800000 */
[----:B------:R-:W0:Y:S01]  /*0160*/  LDCU UR4, c[0x3][0xc] ;  /* 0x00c00180ff0477ac */ /* 0x000e220008000800 */
[----:B------:R-:W-:Y:S01]  /*0170*/  MOV R24, 0x1c0 ;  /* 0x000001c000187802 */ /* 0x000fe20000000f00 */
[----:B------:R-:W1:Y:S01]  /*0180*/  LDCU UR5, c[0x3][0x4] ;  /* 0x00c00080ff0577ac */ /* 0x000e620008000800 */
[----:B0-----:R-:W-:Y:S02]  /*0190*/  MOV R0, UR4 ;  /* 0x0000000400007c02 */ /* 0x001fe40008000f00 */
[----:B-1----:R-:W-:-:S07]  /*01a0*/  MOV R3, UR5 ;  /* 0x0000000500037c02 */ /* 0x002fce0008000f00 */
[----:B------:R-:W-:Y:S05]  /*01b0*/  CALL.REL.NOINC `($__internal_0_$__cuda_sm3x_div_rn_noftz_f32_slowpath) ;  /* 0x0000001400307944 */ /* 0x000fea0003c00000 */
[----:B------:R-:W-:-:S07]  /*01c0*/  IMAD.MOV.U32 R14, RZ, RZ, R3 ;  /* 0x000000ffff0e7224 */ /* 0x000fce00078e0003 */
.L_x_0:
[----:B------:R-:W0:Y:S02]  /*01d0*/  LDC.64 R6, c[0x3][0x8] ;  /* 0x00c00200ff067b82 */ /* 0x000e240000000a00 */
[----:B0-----:R-:W0:Y:S08]  /*01e0*/  MUFU.RCP R3, R6 ;  /* 0x0000000600037308 */ /* 0x001e300000001000 */
[----:B------:R-:W1:Y:S01]  /*01f0*/  FCHK P0, R7, R6 ;  /* 0x0000000607007302 */ /* 0x000e620000000000 */
[----:B0-----:R-:W-:-:S04]  /*0200*/  FFMA R0, R3, -R6, 1 ;  /* 0x3f80000003007423 */ /* 0x001fc80000000806 */
[----:B------:R-:W-:-:S04]  /*0210*/  FFMA R0, R3, R0, R3 ;  /* 0x0000000003007223 */ /* 0x000fc80000000003 */
[----:B------:R-:W-:-:S04]  /*0220*/  FFMA R4, R0, R7, RZ ;  /* 0x0000000700047223 */ /* 0x000fc800000000ff */
[----:B------:R-:W-:-:S04]  /*0230*/  FFMA R19, R4, -R6, R7 ;  /* 0x8000000604137223 */ /* 0x000fc80000000007 */
[----:B------:R-:W-:Y:S01]  /*0240*/  FFMA R19, R0, R19, R4 ;  /* 0x0000001300137223 */ /* 0x000fe20000000004 */
[----:B-1----:R-:W-:Y:S06]  /*0250*/  @!P0 BRA `(.L_x_1) ;  /* 0x0000000000188947 */ /* 0x002fec0003800000 */
[----:B------:R-:W0:Y:S01]  /*0260*/  LDCU.64 UR4, c[0x3][0x8] ;  /* 0x00c00100ff0477ac */ /* 0x000e220008000a00 */
[----:B------:R-:W-:Y:S02]  /*0270*/  MOV R24, 0x2b0 ;  /* 0x000002b000187802 */ /* 0x000fe40000000f00 */
[----:B0-----:R-:W-:Y:S02]  /*0280*/  MOV R0, UR5 ;  /* 0x0000000500007c02 */ /* 0x001fe40008000f00 */
[----:B------:R-:W-:-:S07]  /*0290*/  MOV R3, UR4 ;  /* 0x0000000400037c02 */ /* 0x000fce0008000f00 */
[----:B------:R-:W-:Y:S05]  /*02a0*/  CALL.REL.NOINC `($__internal_0_$__cuda_sm3x_div_rn_noftz_f32_slowpath) ;  /* 0x0000001000f47944 */ /* 0x000fea0003c00000 */
[----:B------:R-:W-:-:S07]  /*02b0*/  MOV R19, R3 ;  /* 0x0000000300137202 */ /* 0x000fce0000000f00 */
.L_x_1:
[----:B------:R-:W0:Y:S01]  /*02c0*/  LDCU UR4, c[0x0][0x374] ;  /* 0x00006e80ff0477ac */ /* 0x000e220008000800 */
[----:B------:R-:W1:Y:S01]  /*02d0*/  LDCU.64 UR6, c[0x0][0x358] ;  /* 0x00006b00ff0677ac */ /* 0x000e620008000a00 */
[----:B------:R-:W2:Y:S01]  /*02e0*/  LDCU UR5, c[0x3][URZ] ;  /* 0x00c00000ff0577ac */ /* 0x000ea20008000800 */
[----:B0-----:R-:W-:Y:S01]  /*02f0*/  IMAD R20, R20, UR4, RZ ;  /* 0x0000000414147c24 */ /* 0x001fe2000f8e02ff */
[----:B------:R-:W0:Y:S03]  /*0300*/  LDCU UR4, c[0x0][0x370] ;  /* 0x00006e00ff0477ac */ /* 0x000e260008000800 */
[----:B------:R-:W3:Y:S01]  /*0310*/  I2F.U32.RP R6, R20 ;  /* 0x0000001400067306 */ /* 0x000ee20000209000 */
[-C--:B------:R-:W-:Y:S02]  /*0320*/  IADD3 R18, PT, PT, R15, R20.reuse, RZ ;  /* 0x000000140f127210 */ /* 0x080fe40007ffe0ff */
[----:B------:R-:W-:-:S02]  /*0330*/  IADD3 R7, PT, PT, RZ, -R20, RZ ;  /* 0x80000014ff077210 */ /* 0x000fc40007ffe0ff */
[C---:B------:R-:W-:Y:S02]  /*0340*/  ISETP.GE.U32.AND P0, PT, R18.reuse, 0x190, PT ;  /* 0x000001901200780c */ /* 0x040fe40003f06070 */
[C---:B------:R-:W-:Y:S02]  /*0350*/  IADD3 R3, PT, PT, R18.reuse, 0x1, RZ ;  /* 0x0000000112037810 */ /* 0x040fe40007ffe0ff */
[----:B------:R-:W-:Y:S02]  /*0360*/  VIMNMX.U32 R0, PT, PT, R18, 0x190, !PT ;  /* 0x0000019012007848 */ /* 0x000fe40007fe0000 */
[----:B------:R-:W-:Y:S01]  /*0370*/  ISETP.NE.U32.AND P2, PT, R20, RZ, PT ;  /* 0x000000ff1400720c */ /* 0x000fe20003f45070 */
[----:B---3--:R-:W3:Y:S01]  /*0380*/  MUFU.RCP R6, R6 ;  /* 0x0000000600067308 */ /* 0x008ee20000001000 */
[----:B0-----:R-:W-:-:S05]  /*0390*/  IMAD R17, R17, UR4, RZ ;  /* 0x0000000411117c24 */ /* 0x001fca000f8e02ff */
[----:B------:R-:W-:-:S05]  /*03a0*/  @P0 IMAD.MOV R3, RZ, RZ, R18 ;  /* 0x000000ffff030224 */ /* 0x000fca00078e0212 */
[----:B------:R-:W-:Y:S01]  /*03b0*/  IADD3 R3, PT, PT, R0, -R3, RZ ;  /* 0x8000000300037210 */ /* 0x000fe20007ffe0ff */
[----:B---3--:R-:W-:-:S04]  /*03c0*/  VIADD R4, R6, 0xffffffe ;  /* 0x0ffffffe06047836 */ /* 0x008fc80000000000 */
[----:B------:R0:W3:Y:S02]  /*03d0*/  F2I.FTZ.U32.TRUNC.NTZ R5, R4 ;  /* 0x0000000400057305 */ /* 0x0000e4000021f000 */
[----:B0-----:R-:W-:Y:S02]  /*03e0*/  HFMA2 R4, -RZ, RZ, 0, 0 ;  /* 0x00000000ff047431 */ /* 0x001fe400000001ff */
[----:B---3--:R-:W-:-:S04]  /*03f0*/  IMAD R7, R7, R5, RZ ;  /* 0x0000000507077224 */ /* 0x008fc800078e02ff */
[----:B------:R-:W-:Y:S02]  /*0400*/  IMAD.HI.U32 R16, R5, R7, R4 ;  /* 0x0000000705107227 */ /* 0x000fe400078e0004 */
[----:B------:R-:W0:Y:S04]  /*0410*/  LDC.64 R4, c[0x0][0x380] ;  /* 0x0000e000ff047b82 */ /* 0x000e280000000a00 */
[----:B------:R-:W-:-:S05]  /*0420*/  IMAD.HI.U32 R16, R16, R3, RZ ;  /* 0x0000000310107227 */ /* 0x000fca00078e00ff */
[----:B------:R-:W-:-:S05]  /*0430*/  IADD3 R0, PT, PT, -R16, RZ, RZ ;  /* 0x000000ff10007210 */ /* 0x000fca0007ffe1ff */
[----:B------:R-:W-:-:S05]  /*0440*/  IMAD R3, R20, R0, R3 ;  /* 0x0000000014037224 */ /* 0x000fca00078e0203 */
[----:B------:R-:W-:Y:S01]  /*0450*/  ISETP.GE.U32.AND P0, PT, R3, R20, PT ;  /* 0x000000140300720c */ /* 0x000fe20003f06070 */
[----:B0-----:R-:W-:-:S12]  /*0460*/  IMAD.WIDE.U32 R4, R15, 0x4, R4 ;  /* 0x000000040f047825 */ /* 0x001fd800078e0004 */
[----:B------:R-:W-:Y:S01]  /*0470*/  @P0 IMAD.IADD R3, R3, 0x1, -R20 ;  /* 0x0000000103030824 */ /* 0x000fe200078e0a14 */
[----:B------:R-:W-:-:S04]  /*0480*/  @P0 IADD3 R16, PT, PT, R16, 0x1, RZ ;  /* 0x0000000110100810 */ /* 0x000fc80007ffe0ff */
[----:B------:R-:W-:-:S13]  /*0490*/  ISETP.GE.U32.AND P1, PT, R3, R20, PT ;  /* 0x000000140300720c */ /* 0x000fda0003f26070 */
[----:B------:R-:W-:Y:S02]  /*04a0*/  @P1 IADD3 R16, PT, PT, R16, 0x1, RZ ;  /* 0x0000000110101810 */ /* 0x000fe40007ffe0ff */
[----:B-12---:R-:W-:-:S07]  /*04b0*/  @!P2 LOP3.LUT R16, RZ, R20, RZ, 0x33, !PT ;  /* 0x00000014ff10a212 */ /* 0x006fce00078e33ff */
.L_x_29:
[----:B------:R-:W-:Y:S01]  /*04c0*/  ISETP.GT.U32.AND P0, PT, R15, 0x18f, PT ;  /* 0x0000018f0f00780c */ /* 0x000fe20003f04070 */
[----:B------:R-:W-:-:S12]  /*04d0*/  BSSY.RECONVERGENT B0, `(.L_x_2) ;  /* 0x0000116000007945 */ /* 0x000fd80003800200 */
[----:B012---:R-:W-:Y:S05]  /*04e0*/  @P0 BRA `(.L_x_3) ;  /* 0x0000001000500947 */ /* 0x007fea0003800000 */
[----:B------:R-:W-:Y:S01]  /*04f0*/  ISETP.GE.U32.AND P0, PT, R18, 0x190, PT ;  /* 0x000001901200780c */ /* 0x000fe20003f06070 */
[----:B------:R-:W0:Y:S01]  /*0500*/  LDC.64 R22, c[0x0][0x380] ;  /* 0x0000e000ff167b82 */ /* 0x000e220000000a00 */
[----:B------:R-:W-:Y:S01]  /*0510*/  IADD3 R0, PT, PT, R16, -0x1, RZ ;  /* 0xffffffff10007810 */ /* 0x000fe20007ffe0ff */
[----:B------:R-:W-:Y:S01]  /*0520*/  BSSY.RECONVERGENT B1, `(.L_x_4) ;  /* 0x000005f000017945 */ /* 0x000fe20003800200 */
[----:B------:R-:W-:Y:S02]  /*0530*/  IADD3 R7, PT, PT, R2, -0x1, RZ ;  /* 0xffffffff02077810 */ /* 0x000fe40007ffe0ff */
[----:B------:R-:W-:-:S07]  /*0540*/  MOV R21, R15 ;  /* 0x0000000f00157202 */ /* 0x000fce0000000f00 */
[----:B------:R-:W-:-:S05]  /*0550*/  @P0 IMAD.MOV R0, RZ, RZ, R16 ;  /* 0x000000ffff000224 */ /* 0x000fca00078e0210 */
[----:B------:R-:W-:-:S04]  /*0560*/  LOP3.LUT R0, R0, 0x1, RZ, 0xc0, !PT ;  /* 0x0000000100007812 */ /* 0x000fc800078ec0ff */
[----:B------:R-:W-:Y:S01]  /*0570*/  ISETP.NE.U32.AND P0, PT, R0, 0x1, PT ;  /* 0x000000010000780c */ /* 0x000fe20003f05070 */
[----:B0-----:R-:W-:-:S04]  /*0580*/  IMAD.WIDE.U32 R6, R7, 0x640, R22 ;  /* 0x0000064007067825 */ /* 0x001fc800078e0016 */
[----:B------:R-:W-:-:S04]  /*0590*/  IMAD.WIDE R8, R2, 0x640, R22 ;  /* 0x0000064002087825 */ /* 0x000fc800078e0216 */
[----:B------:R-:W-:-:S04]  /*05a0*/  IMAD.WIDE.U32 R10, R2, 0x640, R22 ;  /* 0x00000640020a7825 */ /* 0x000fc800078e0016 */
[----:B------:R-:W-:Y:S05]  /*05b0*/  @!P0 BRA `(.L_x_5) ;  /* 0x0000000400548947 */ /* 0x000fea0003800000 */
[C---:B------:R-:W-:Y:S01]  /*05c0*/  ISETP.NE.AND P0, PT, R15.reuse, 0x18f, PT ;  /* 0x0000018f0f00780c */ /* 0x040fe20003f05270 */
[----:B------:R-:W-:Y:S01]  /*05d0*/  BSSY.RECONVERGENT B2, `(.L_x_6) ;  /* 0x0000019000027945 */ /* 0x000fe20003800200 */
[C---:B------:R-:W-:Y:S02]  /*05e0*/  ISETP.NE.AND P1, PT, R2.reuse, RZ, PT ;  /* 0x000000ff0200720c */ /* 0x040fe40003f25270 */
[----:B------:R-:W-:Y:S02]  /*05f0*/  ISETP.EQ.OR P0, PT, R2, 0x12b, !P0 ;  /* 0x0000012b0200780c */ /* 0x000fe40004702670 */
[----:B------:R-:W-:-:S11]  /*0600*/  ISETP.NE.AND P2, PT, R15, RZ, PT ;  /* 0x000000ff0f00720c */ /* 0x000fd60003f45270 */
[----:B------:R-:W-:Y:S05]  /*0610*/  @P0 BRA `(.L_x_7) ;  /* 0x0000000000500947 */ /* 0x000fea0003800000 */
[C---:B------:R-:W-:Y:S01]  /*0620*/  IMAD.WIDE.U32 R12, R15.reuse, 0x4, R8 ;  /* 0x000000040f0c7825 */ /* 0x040fe200078e0008 */
[----:B------:R-:W0:Y:S03]  /*0630*/  LDCU UR4, c[0x3][URZ] ;  /* 0x00c00000ff0477ac */ /* 0x000e260008000800 */
[----:B------:R-:W-:Y:S01]  /*0640*/  IMAD.WIDE.U32 R4, R15, 0x4, R22 ;  /* 0x000000040f047825 */ /* 0x000fe200078e0016 */
[----:B------:R-:W2:Y:S04]  /*0650*/  LDG.E R3, desc[UR6][R12.64+0xeac40] ;  /* 0x0eac40060c037981 */ /* 0x000ea8000c1e1900 */
[----:B------:R-:W2:Y:S04]  /*0660*/  LDG.E R22, desc[UR6][R12.64+0xea600] ;  /* 0x0ea600060c167981 */ /* 0x000ea8000c1e1900 */
[----:B------:R-:W3:Y:S04]  /*0670*/  LDG.E R21, desc[UR6][R4.64+0x15f900] ;  /* 0x15f9000604157981 */ /* 0x000ee8000c1e1900 */
[----:B------:R-:W3:Y:S04]  /*0680*/  LDG.E R24, desc[UR6][R12.64+0x75300] ;  /* 0x075300060c187981 */ /* 0x000ee8000c1e1900 */
[----:B------:R-:W0:Y:S01]  /*0690*/  LDG.E R0, desc[UR6][R12.64] ;  /* 0x000000060c007981 */ /* 0x000e22000c1e1900 */
[----:B--2---:R-:W-:Y:S01]  /*06a0*/  FADD R3, R3, -R22 ;  /* 0x8000001603037221 */ /* 0x004fe20000000000 */
[----:B---3--:R-:W-:-:S02]  /*06b0*/  FMUL R26, R21, R24 ;  /* 0x00000018151a7220 */ /* 0x008fc40000400000 */
[----:B------:R-:W2:Y:S02]  /*06c0*/  LDG.E R21, desc[UR6][R12.64+0xea604] ;  /* 0x0ea604060c157981 */ /* 0x000ea4000c1e1900 */
[----:B------:R-:W-:-:S04]  /*06d0*/  FFMA R3, R3, R14, R26 ;  /* 0x0000000e03037223 */ /* 0x000fc8000000001a */
[----:B0-----:R-:W-:-:S05]  /*06e0*/  FFMA R3, -R3, UR4, R0 ;  /* 0x0000000403037c23 */ /* 0x001fca0008000100 */
[----:B------:R0:W-:Y:S04]  /*06f0*/  STG.E desc[UR6][R12.64], R3 ;  /* 0x000000030c007986 */ /* 0x0001e8000c101906 */
[----:B------:R-:W3:Y:S01]  /*0700*/  LDG.E R23, desc[UR6][R4.64+0x15f900] ;  /* 0x15f9000604177981 */ /* 0x000ee2000c1e1900 */
[----:B--2---:R-:W-:Y:S01]  /*0710*/  FADD R22, -R22, R21 ;  /* 0x0000001516167221 */ /* 0x004fe20000000100 */
[----:B---3--:R-:W-:-:S04]  /*0720*/  FMUL R23, R0, R23 ;  /* 0x0000001700177220 */ /* 0x008fc80000400000 */
[----:B------:R-:W-:-:S04]  /*0730*/  FFMA R23, R22, R19, -R23 ;  /* 0x0000001316177223 */ /* 0x000fc80000000817 */
[----:B------:R-:W-:-:S05]  /*0740*/  FFMA R23, -R23, UR4, R24 ;  /* 0x0000000417177c23 */ /* 0x000fca0008000118 */
[----:B------:R0:W-:Y:S02]  /*0750*/  STG.E desc[UR6][R12.64+0x75300], R23 ;  /* 0x075300170c007986 */ /* 0x0001e4000c101906 */
.L_x_7:
[----:B------:R-:W-:Y:S05]  /*0760*/  BSYNC.RECONVERGENT B2 ;  /* 0x0000000000027941 */ /* 0x000fea0003800200 */
.L_x_6:
[----:B------:R1:W-:Y:S01]  /*0770*/  @!P1 STG.E desc[UR6][R4.64], RZ ;  /* 0x000000ff04009986 */ /* 0x0003e2000c101906 */
[----:B------:R-:W-:Y:S02]  /*0780*/  ISETP.NE.AND P0, PT, R15, RZ, PT ;  /* 0x000000ff0f00720c */ /* 0x000fe40003f05270 */
[----:B------:R-:W-:Y:S01]  /*0790*/  MOV R21, R18 ;  /* 0x0000001200157202 */ /* 0x000fe20000000f00 */
[----:B------:R1:W-:Y:S01]  /*07a0*/  @!P1 STG.E desc[UR6][R4.64+0x74cc0], RZ ;  /* 0x074cc0ff04009986 */ /* 0x0003e2000c101906 */
[----:B------:R-:W-:-:S03]  /*07b0*/  ISETP.LT.OR P0, PT, R2, 0x1, !P0 ;  /* 0x000000010200780c */ /* 0x000fc60004701670 */
[----:B------:R1:W-:Y:S04]  /*07c0*/  @!P1 STG.E desc[UR6][R4.64+0x74680], RZ ;  /* 0x074680ff04009986 */ /* 0x0003e8000c101906 */
[----:B------:R1:W-:Y:S04]  /*07d0*/  @!P2 STG.E desc[UR6][R8.64+0x75300], RZ ;  /* 0x075300ff0800a986 */ /* 0x0003e8000c101906 */
[----:B------:R1:W-:Y:S04]  /*07e0*/  @!P2 STG.E desc[UR6][R8.64+0x7593c], RZ ;  /* 0x07593cff0800a986 */ /* 0x0003e8000c101906 */
[----:B------:R1:W-:Y:S01]  /*07f0*/  @!P2 STG.E desc[UR6][R8.64+0x75938], RZ ;  /* 0x075938ff0800a986 */ /* 0x0003e2000c101906 */
[----:B------:R-:W-:Y:S05]  /*0800*/  @P0 BRA `(.L_x_5) ;  /* 0x0000000000c00947 */ /* 0x000fea0003800000 */
[C---:B0-----:R-:W-:Y:S01]  /*0810*/  IMAD.WIDE.U32 R22, R15.reuse, 0x4, R6 ;  /* 0x000000040f167825 */ /* 0x041fe200078e0006 */
[----:B------:R-:W0:Y:S03]  /*0820*/  LDC R25, c[0x3][0x4] ;  /* 0x00c00100ff197b82 */ /* 0x000e260000000800 */
[C---:B------:R-:W-:Y:S02]  /*0830*/  IMAD.WIDE.U32 R12, R15.reuse, 0x4, R10 ;  /* 0x000000040f0c7825 */ /* 0x040fe400078e000a */
[----:B------:R-:W2:Y:S04]  /*0840*/  LDG.E R23, desc[UR6][R22.64] ;  /* 0x0000000616177981 */ /* 0x000ea8000c1e1900 */
[----:B------:R-:W2:Y:S01]  /*0850*/  LDG.E R0, desc[UR6][R12.64] ;  /* 0x000000060c007981 */ /* 0x000ea2000c1e1900 */
[----:B------:R-:W-:Y:S01]  /*0860*/  BSSY.RECONVERGENT B2, `(.L_x_8) ;  /* 0x0000011000027945 */ /* 0x000fe20003800200 */
[----:B------:R-:W-:Y:S01]  /*0870*/  VIADD R27, R15, 0xffffffff ;  /* 0xffffffff0f1b7836 */ /* 0x000fe20000000000 */
[----:B0-----:R-:W0:Y:S02]  /*0880*/  MUFU.RCP R26, R25 ;  /* 0x00000019001a7308 */ /* 0x001e240000001000 */
[----:B0-----:R-:W-:Y:S01]  /*0890*/  FFMA R3, R26, -R25, 1 ;  /* 0x3f8000001a037423 */ /* 0x001fe20000000819 */
[----:B--2---:R-:W-:-:S03]  /*08a0*/  FADD R24, R0, -R23 ;  /* 0x8000001700187221 */ /* 0x004fc60000000000 */
[----:B------:R-:W-:Y:S02]  /*08b0*/  FFMA R0, R26, R3, R26 ;  /* 0x000000031a007223 */ /* 0x000fe4000000001a */
[----:B------:R-:W0:Y:S02]  /*08c0*/  FCHK P0, R24, R25 ;  /* 0x0000001918007302 */ /* 0x000e240000000000 */
[----:B------:R-:W-:-:S04]  /*08d0*/  FFMA R3, R0, R24, RZ ;  /* 0x0000001800037223 */ /* 0x000fc800000000ff */
[----:B------:R-:W-:-:S04]  /*08e0*/  FFMA R26, R3, -R25, R24 ;  /* 0x80000019031a7223 */ /* 0x000fc80000000018 */
[----:B------:R-:W-:Y:S01]  /*08f0*/  FFMA R26, R0, R26, R3 ;  /* 0x0000001a001a7223 */ /* 0x000fe20000000003 */
[----:B0-----:R-:W-:Y:S06]  /*0900*/  @!P0 BRA `(.L_x_9) ;  /* 0x0000000000188947 */ /* 0x001fec0003800000 */
[----:B------:R-:W0:Y:S01]  /*0910*/  LDCU UR4, c[0x3][0x4] ;  /* 0x00c00080ff0477ac */ /* 0x000e220008000800 */
[----:B------:R-:W-:Y:S02]  /*0920*/  MOV R0, R24 ;  /* 0x0000001800007202 */ /* 0x000fe40000000f00 */
[----:B------:R-:W-:Y:S02]  /*0930*/  MOV R24, 0x960 ;  /* 0x0000096000187802 */ /* 0x000fe40000000f00 */
[----:B0-----:R-:W-:-:S07]  /*0940*/  MOV R3, UR4 ;  /* 0x0000000400037c02 */ /* 0x001fce0008000f00 */
[----:B-1----:R-:W-:Y:S05]  /*0950*/  CALL.REL.NOINC `($__internal_0_$__cuda_sm3x_div_rn_noftz_f32_slowpath) ;  /* 0x0000000c00487944 */ /* 0x002fea0003c00000 */
[----:B------:R-:W-:-:S07]  /*0960*/  MOV R26, R3 ;  /* 0x00000003001a7202 */ /* 0x000fce0000000f00 */
.L_x_9:
[----:B------:R-:W-:Y:S05]  /*0970*/  BSYNC.RECONVERGENT B2 ;  /* 0x0000000000027941 */ /* 0x000fea0003800200 */
.L_x_8:
[----:B------:R-:W-:Y:S01]  /*0980*/  IMAD.WIDE.U32 R22, R27, 0x4, R10 ;  /* 0x000000041b167825 */ /* 0x000fe200078e000a */
[----:B------:R-:W2:Y:S01]  /*0990*/  LDG.E R0, desc[UR6][R12.64+0x75300] ;  /* 0x075300060c007981 */ /* 0x000ea2000c1e1900 */
[----:B------:R-:W0:Y:S04]  /*09a0*/  LDC R25, c[0x3][0x8] ;  /* 0x00c00200ff197b82 */ /* 0x000e280000000800 */
[----:B------:R-:W2:Y:S01]  /*09b0*/  LDG.E R23, desc[UR6][R22.64+0x75300] ;  /* 0x0753000616177981 */ /* 0x000ea2000c1e1900 */
[----:B------:R-:W-:Y:S01]  /*09c0*/  BSSY.RECONVERGENT B2, `(.L_x_10) ;  /* 0x000000f000027945 */ /* 0x000fe20003800200 */
        /* <DEDUP_REMOVED lines=10> */
[----:B------:R-:W-:Y:S01]  /*0a70*/  IMAD.MOV.U32 R0, RZ, RZ, R28 ;  /* 0x000000ffff007224 */ /* 0x000fe200078e001c */
[----:B------:R-:W-:Y:S02]  /*0a80*/  MOV R24, 0xab0 ;  /* 0x00000ab000187802 */ /* 0x000fe40000000f00 */
[----:B0-----:R-:W-:-:S07]  /*0a90*/  MOV R3, UR4 ;  /* 0x0000000400037c02 */ /* 0x001fce0008000f00 */
[----:B-1----:R-:W-:Y:S05]  /*0aa0*/  CALL.REL.NOINC `($__internal_0_$__cuda_sm3x_div_rn_noftz_f32_slowpath) ;  /* 0x0000000800f47944 */ /* 0x002fea0003c00000 */
.L_x_11:
[----:B------:R-:W-:Y:S05]  /*0ab0*/  BSYNC.RECONVERGENT B2 ;  /* 0x0000000000027941 */ /* 0x000fea0003800200 */
.L_x_10:
[----:B------:R-:W2:Y:S01]  /*0ac0*/  LDG.E R0, desc[UR6][R12.64+0xea600] ;  /* 0x0ea600060c007981 */ /* 0x000ea2000c1e1900 */
[----:B------:R-:W2:Y:S01]  /*0ad0*/  LDCU UR4, c[0x3][URZ] ;  /* 0x00c00000ff0477ac */ /* 0x000ea20008000800 */
[----:B------:R-:W-:-:S04]  /*0ae0*/  FADD R3, R3, R26 ;  /* 0x0000001a03037221 */ /* 0x000fc80000000000 */
[----:B--2---:R-:W-:-:S05]  /*0af0*/  FFMA R3, -R3, UR4, R0 ;  /* 0x0000000403037c23 */ /* 0x004fca0008000100 */
[----:B------:R2:W-:Y:S02]  /*0b00*/  STG.E desc[UR6][R12.64+0xea600], R3 ;  /* 0x0ea600030c007986 */ /* 0x0005e4000c101906 */
.L_x_5:
[----:B------:R-:W-:Y:S05]  /*0b10*/  BSYNC.RECONVERGENT B1 ;  /* 0x0000000000017941 */ /* 0x000fea0003800200 */
.L_x_4:
[----:B------:R-:W-:-:S04]  /*0b20*/  ISETP.GE.U32.AND P0, PT, R18, 0x190, PT ;  /* 0x000001901200780c */ /* 0x000fc80003f06070 */
[----:B0-2---:R-:W-:-:S04]  /*0b30*/  SEL R3, RZ, 0xffffffff, P0 ;  /* 0xffffffffff037807 */ /* 0x005fc80000000000 */
[----:B------:R-:W-:-:S13]  /*0b40*/  ISETP.NE.AND P0, PT, R16, R3, PT ;  /* 0x000000031000720c */ /* 0x000fda0003f05270 */
[----:B------:R-:W-:Y:S05]  /*0b50*/  @!P0 BRA `(.L_x_3) ;  /* 0x0000000800b48947 */ /* 0x000fea0003800000 */
.L_x_28:
[----:B------:R-:W-:Y:S01]  /*0b60*/  ISETP.NE.AND P0, PT, R21, 0x18f, PT ;  /* 0x0000018f1500780c */ /* 0x000fe20003f05270 */
[----:B------:R-:W-:Y:S01]  /*0b70*/  BSSY.RECONVERGENT B1, `(.L_x_12) ;  /* 0x0000018000017945 */ /* 0x000fe20003800200 */
[C---:B------:R-:W-:Y:S02]  /*0b80*/  ISETP.NE.AND P1, PT, R2.reuse, RZ, PT ;  /* 0x000000ff0200720c */ /* 0x040fe40003f25270 */
[----:B------:R-:W-:-:S13]  /*0b90*/  ISETP.EQ.OR P0, PT, R2, 0x12b, !P0 ;  /* 0x0000012b0200780c */ /* 0x000fda0004702670 */
[----:B0-2---:R-:W-:Y:S05]  /*0ba0*/  @P0 BRA `(.L_x_13) ;  /* 0x0000000000500947 */ /* 0x005fea0003800000 */
[----:B------:R-:W0:Y:S01]  /*0bb0*/  LDC.64 R22, c[0x0][0x380] ;  /* 0x0000e000ff167b82 */ /* 0x000e220000000a00 */
[----:B------:R-:W-:-:S05]  /*0bc0*/  IMAD.WIDE.U32 R12, R21, 0x4, R8 ;  /* 0x00000004150c7825 */ /* 0x000fca00078e0008 */
[----:B------:R-:W2:Y:S04]  /*0bd0*/  LDG.E R3, desc[UR6][R12.64+0xeac40] ;  /* 0x0eac40060c037981 */ /* 0x000ea8000c1e1900 */
[----:B------:R-:W2:Y:S04]  /*0be0*/  LDG.E R24, desc[UR6][R12.64+0xea600] ;  /* 0x0ea600060c187981 */ /* 0x000ea8000c1e1900 */
[----:B------:R-:W3:Y:S04]  /*0bf0*/  LDG.E R26, desc[UR6][R12.64+0x75300] ;  /* 0x075300060c1a7981 */ /* 0x000ee8000c1e1900 */
[----:B------:R-:W4:Y:S01]  /*0c00*/  LDG.E R0, desc[UR6][R12.64] ;  /* 0x000000060c007981 */ /* 0x000f22000c1e1900 */
[----:B0-----:R-:W-:-:S05]  /*0c10*/  IMAD.WIDE.U32 R22, R21, 0x4, R22 ;  /* 0x0000000415167825 */ /* 0x001fca00078e0016 */
[----:B------:R-:W3:Y:S01]  /*0c20*/  LDG.E R25, desc[UR6][R22.64+0x15f900] ;  /* 0x15f9000616197981 */ /* 0x000ee2000c1e1900 */
[----:B--2---:R-:W-:Y:S01]  /*0c30*/  FADD R3, R3, -R24 ;  /* 0x8000001803037221 */ /* 0x004fe20000000000 */
[----:B---3--:R-:W-:Y:S02]  /*0c40*/  FMUL R28, R25, R26 ;  /* 0x0000001a191c7220 */ /* 0x008fe40000400000 */
[----:B------:R-:W2:Y:S02]  /*0c50*/  LDG.E R25, desc[UR6][R12.64+0xea604] ;  /* 0x0ea604060c197981 */ /* 0x000ea4000c1e1900 */
[----:B------:R-:W-:-:S04]  /*0c60*/  FFMA R3, R3, R14, R28 ;  /* 0x0000000e03037223 */ /* 0x000fc8000000001c */
[----:B----4-:R-:W-:-:S05]  /*0c70*/  FFMA R3, -R3, UR5, R0 ;  /* 0x0000000503037c23 */ /* 0x010fca0008000100 */
[----:B------:R0:W-:Y:S04]  /*0c80*/  STG.E desc[UR6][R12.64], R3 ;  /* 0x000000030c007986 */ /* 0x0001e8000c101906 */
[----:B------:R-:W3:Y:S01]  /*0c90*/  LDG.E R27, desc[UR6][R22.64+0x15f900] ;  /* 0x15f90006161b7981 */ /* 0x000ee2000c1e1900 */
[----:B--2---:R-:W-:Y:S01]  /*0ca0*/  FADD R24, -R24, R25 ;  /* 0x0000001918187221 */ /* 0x004fe20000000100 */
[----:B---3--:R-:W-:-:S04]  /*0cb0*/  FMUL R27, R0, R27 ;  /* 0x0000001b001b7220 */ /* 0x008fc80000400000 */
[----:B------:R-:W-:-:S04]  /*0cc0*/  FFMA R27, R24, R19, -R27 ;  /* 0x00000013181b7223 */ /* 0x000fc8000000081b */
[----:B------:R-:W-:-:S05]  /*0cd0*/  FFMA R27, -R27, UR5, R26 ;  /* 0x000000051b1b7c23 */ /* 0x000fca000800011a */
[----:B------:R0:W-:Y:S02]  /*0ce0*/  STG.E desc[UR6][R12.64+0x75300], R27 ;  /* 0x0753001b0c007986 */ /* 0x0001e4000c101906 */
.L_x_13:
[----:B------:R-:W-:Y:S05]  /*0cf0*/  BSYNC.RECONVERGENT B1 ;  /* 0x0000000000017941 */ /* 0x000fea0003800200 */
.L_x_12:
[----:B0-----:R-:W0:Y:S01]  /*0d00*/  @!P1 LDC.64 R12, c[0x0][0x380] ;  /* 0x0000e000ff0c9b82 */ /* 0x001e220000000a00 */
[C---:B------:R-:W-:Y:S01]  /*0d10*/  ISETP.NE.AND P0, PT, R21.reuse, RZ, PT ;  /* 0x000000ff1500720c */ /* 0x040fe20003f05270 */
[----:B------:R-:W-:Y:S01]  /*0d20*/  BSSY.RECONVERGENT B1, `(.L_x_14) ;  /* 0x000003a000017945 */ /* 0x000fe20003800200 */
[----:B0-----:R-:W-:-:S05]  /*0d30*/  @!P1 IMAD.WIDE.U32 R12, R21, 0x4, R12 ;  /* 0x00000004150c9825 */ /* 0x001fca00078e000c */
[----:B------:R0:W-:Y:S04]  /*0d40*/  @!P1 STG.E desc[UR6][R12.64], RZ ;  /* 0x000000ff0c009986 */ /* 0x0001e8000c101906 */
[----:B------:R0:W-:Y:S04]  /*0d50*/  @!P1 STG.E desc[UR6][R12.64+0x74cc0], RZ ;  /* 0x074cc0ff0c009986 */ /* 0x0001e8000c101906 */
[----:B------:R0:W-:Y:S04]  /*0d60*/  @!P1 STG.E desc[UR6][R12.64+0x74680], RZ ;  /* 0x074680ff0c009986 */ /* 0x0001e8000c101906 */
[----:B------:R0:W-:Y:S04]  /*0d70*/  @!P0 STG.E desc[UR6][R8.64+0x75300], RZ ;  /* 0x075300ff08008986 */ /* 0x0001e8000c101906 */
[----:B------:R0:W-:Y:S04]  /*0d80*/  @!P0 STG.E desc[UR6][R8.64+0x7593c], RZ ;  /* 0x07593cff08008986 */ /* 0x0001e8000c101906 */
[----:B------:R0:W-:Y:S01]  /*0d90*/  @!P0 STG.E desc[UR6][R8.64+0x75938], RZ ;  /* 0x075938ff08008986 */ /* 0x0001e2000c101906 */
[----:B------:R-:W-:-:S04]  /*0da0*/  ISETP.NE.AND P0, PT, R21, RZ, PT ;  /* 0x000000ff1500720c */ /* 0x000fc80003f05270 */
[----:B------:R-:W-:-:S13]  /*0db0*/  ISETP.LT.OR P0, PT, R2, 0x1, !P0 ;  /* 0x000000010200780c */ /* 0x000fda0004701670 */
[----:B0-----:R-:W-:Y:S05]  /*0dc0*/  @P0 BRA `(.L_x_15) ;  /* 0x0000000000bc0947 */ /* 0x001fea0003800000 */
[C---:B------:R-:W-:Y:S01]  /*0dd0*/  IMAD.WIDE.U32 R22, R21.reuse, 0x4, R6 ;  /* 0x0000000415167825 */ /* 0x040fe200078e0006 */
[----:B------:R-:W0:Y:S03]  /*0de0*/  LDC R25, c[0x3][0x4] ;  /* 0x00c00100ff197b82 */ /* 0x000e260000000800 */
[----:B------:R-:W-:Y:S02]  /*0df0*/  IMAD.WIDE.U32 R12, R21, 0x4, R10 ;  /* 0x00000004150c7825 */ /* 0x000fe400078e000a */
[----:B------:R-:W2:Y:S04]  /*0e00*/  LDG.E R23, desc[UR6][R22.64] ;  /* 0x0000000616177981 */ /* 0x000ea8000c1e1900 */
        /* <DEDUP_REMOVED lines=16> */
[----:B------:R-:W-:-:S07]  /*0f10*/  IMAD.MOV.U32 R26, RZ, RZ, R3 ;  /* 0x000000ffff1a7224 */ /* 0x000fce00078e0003 */
.L_x_17:
[----:B------:R-:W-:Y:S05]  /*0f20*/  BSYNC.RECONVERGENT B2 ;  /* 0x0000000000027941 */ /* 0x000fea0003800200 */
.L_x_16:
[----:B------:R-:W-:Y:S01]  /*0f30*/  IADD3 R23, PT, PT, R21, -0x1, RZ ;  /* 0xffffffff15177810 */ /* 0x000fe20007ffe0ff */
[----:B------:R-:W2:Y:S01]  /*0f40*/  LDG.E R0, desc[UR6][R12.64+0x75300] ;  /* 0x075300060c007981 */ /* 0x000ea2000c1e1900 */
[----:B------:R-:W0:Y:S03]  /*0f50*/  LDC R25, c[0x3][0x8] ;  /* 0x00c00200ff197b82 */ /* 0x000e260000000800 */
[----:B------:R-:W-:-:S06]  /*0f60*/  IMAD.WIDE.U32 R22, R23, 0x4, R10 ;  /* 0x0000000417167825 */ /* 0x000fcc00078e000a */
[----:B------:R-:W2:Y:S01]  /*0f70*/  LDG.E R23, desc[UR6][R22.64+0x75300] ;  /* 0x0753000616177981 */ /* 0x000ea2000c1e1900 */
[----:B0-----:R-:W0:Y:S01]  /*0f80*/  MUFU.RCP R24, R25 ;  /* 0x0000001900187308 */ /* 0x001e220000001000 */
[----:B------:R-:W-:Y:S01]  /*0f90*/  BSSY.RECONVERGENT B2, `(.L_x_18) ;  /* 0x000000e000027945 */ /* 0x000fe20003800200 */
[----:B0-----:R-:W-:Y:S01]  /*0fa0*/  FFMA R3, R24, -R25, 1 ;  /* 0x3f80000018037423 */ /* 0x001fe20000000819 */
[----:B--2---:R-:W-:-:S05]  /*0fb0*/  FADD R28, R0, -R23 ;  /* 0x80000017001c7221 */ /* 0x004fca0000000000 */
[----:B------:R-:W0:Y:S01]  /*0fc0*/  FCHK P0, R28, R25 ;  /* 0x000000191c007302 */ /* 0x000e220000000000 */
[----:B------:R-:W-:-:S04]  /*0fd0*/  FFMA R0, R24, R3, R24 ;  /* 0x0000000318007223 */ /* 0x000fc80000000018 */
        /* <DEDUP_REMOVED lines=9> */
.L_x_19:
[----:B------:R-:W-:Y:S05]  /*1070*/  BSYNC.RECONVERGENT B2 ;  /* 0x0000000000027941 */ /* 0x000fea0003800200 */
.L_x_18:
[----:B------:R-:W2:Y:S01]  /*1080*/  LDG.E R0, desc[UR6][R12.64+0xea600] ;  /* 0x0ea600060c007981 */ /* 0x000ea2000c1e1900 */
[----:B------:R-:W-:-:S04]  /*1090*/  FADD R3, R3, R26 ;  /* 0x0000001a03037221 */ /* 0x000fc80000000000 */
[----:B--2---:R-:W-:-:S05]  /*10a0*/  FFMA R3, -R3, UR5, R0 ;  /* 0x0000000503037c23 */ /* 0x004fca0008000100 */
[----:B------:R0:W-:Y:S02]  /*10b0*/  STG.E desc[UR6][R12.64+0xea600], R3 ;  /* 0x0ea600030c007986 */ /* 0x0001e4000c101906 */
.L_x_15:
[----:B------:R-:W-:Y:S05]  /*10c0*/  BSYNC.RECONVERGENT B1 ;  /* 0x0000000000017941 */ /* 0x000fea0003800200 */
.L_x_14:
[----:B------:R-:W-:Y:S01]  /*10d0*/  IMAD.IADD R21, R20, 0x1, R21 ;  /* 0x0000000114157824 */ /* 0x000fe200078e0215 */
[----:B------:R-:W-:Y:S01]  /*10e0*/  BSSY.RECONVERGENT B1, `(.L_x_20) ;  /* 0x0000019000017945 */ /* 0x000fe20003800200 */
[----:B------:R-:W-:-:S03]  /*10f0*/  ISETP.NE.AND P1, PT, R2, RZ, PT ;  /* 0x000000ff0200720c */ /* 0x000fc60003f25270 */
[----:B------:R-:W-:-:S04]  /*1100*/  ISETP.NE.AND P0, PT, R21, 0x18f, PT ;  /* 0x0000018f1500780c */ /* 0x000fc80003f05270 */
[----:B------:R-:W-:-:S13]  /*1110*/  ISETP.EQ.OR P0, PT, R2, 0x12b, !P0 ;  /* 0x0000012b0200780c */ /* 0x000fda0004702670 */
[----:B------:R-:W-:Y:S05]  /*1120*/  @P0 BRA `(.L_x_21) ;  /* 0x0000000000500947 */ /* 0x000fea0003800000 */
[----:B------:R-:W2:Y:S01]  /*1130*/  LDC.64 R22, c[0x0][0x380] ;  /* 0x0000e000ff167b82 */ /* 0x000ea20000000a00 */
[----:B0-----:R-:W-:-:S05]  /*1140*/  IMAD.WIDE.U32 R12, R21, 0x4, R8 ;  /* 0x00000004150c7825 */ /* 0x001fca00078e0008 */
[----:B------:R-:W3:Y:S04]  /*1150*/  LDG.E R3, desc[UR6][R12.64+0xeac40] ;  /* 0x0eac40060c037981 */ /* 0x000ee8000c1e1900 */
[----:B------:R-:W3:Y:S04]  /*1160*/  LDG.E R24, desc[UR6][R12.64+0xea600] ;  /* 0x0ea600060c187981 */ /* 0x000ee8000c1e1900 */
[----:B------:R-:W4:Y:S04]  /*1170*/  LDG.E R26, desc[UR6][R12.64+0x75300] ;  /* 0x075300060c1a7981 */ /* 0x000f28000c1e1900 */
[----:B------:R-:W5:Y:S01]  /*1180*/  LDG.E R0, desc[UR6][R12.64] ;  /* 0x000000060c007981 */ /* 0x000f62000c1e1900 */
[----:B--2---:R-:W-:-:S05]  /*1190*/  IMAD.WIDE.U32 R22, R21, 0x4, R22 ;  /* 0x0000000415167825 */ /* 0x004fca00078e0016 */
[----:B------:R-:W4:Y:S01]  /*11a0*/  LDG.E R25, desc[UR6][R22.64+0x15f900] ;  /* 0x15f9000616197981 */ /* 0x000f22000c1e1900 */
[----:B---3--:R-:W-:Y:S01]  /*11b0*/  FADD R3, R3, -R24 ;  /* 0x8000001803037221 */ /* 0x008fe20000000000 */
[----:B----4-:R-:W-:Y:S02]  /*11c0*/  FMUL R28, R25, R26 ;  /* 0x0000001a191c7220 */ /* 0x010fe40000400000 */
[----:B------:R-:W2:Y:S02]  /*11d0*/  LDG.E R25, desc[UR6][R12.64+0xea604] ;  /* 0x0ea604060c197981 */ /* 0x000ea4000c1e1900 */
[----:B------:R-:W-:-:S04]  /*11e0*/  FFMA R3, R3, R14, R28 ;  /* 0x0000000e03037223 */ /* 0x000fc8000000001c */
[----:B-----5:R-:W-:-:S05]  /*11f0*/  FFMA R3, -R3, UR5, R0 ;  /* 0x0000000503037c23 */ /* 0x020fca0008000100 */
[----:B------:R3:W-:Y:S04]  /*1200*/  STG.E desc[UR6][R12.64], R3 ;  /* 0x000000030c007986 */ /* 0x0007e8000c101906 */
[----:B------:R-:W4:Y:S01]  /*1210*/  LDG.E R27, desc[UR6][R22.64+0x15f900] ;  /* 0x15f90006161b7981 */ /* 0x000f22000c1e1900 */
[----:B--2---:R-:W-:Y:S01]  /*1220*/  FADD R24, -R24, R25 ;  /* 0x0000001918187221 */ /* 0x004fe20000000100 */
[----:B----4-:R-:W-:-:S04]  /*1230*/  FMUL R27, R0, R27 ;  /* 0x0000001b001b7220 */ /* 0x010fc80000400000 */
[----:B------:R-:W-:-:S04]  /*1240*/  FFMA R27, R24, R19, -R27 ;  /* 0x00000013181b7223 */ /* 0x000fc8000000081b */
[----:B------:R-:W-:-:S05]  /*1250*/  FFMA R27, -R27, UR5, R26 ;  /* 0x000000051b1b7c23 */ /* 0x000fca000800011a */
[----:B------:R3:W-:Y:S02]  /*1260*/  STG.E desc[UR6][R12.64+0x75300], R27 ;  /* 0x0753001b0c007986 */ /* 0x0007e4000c101906 */
.L_x_21:
[----:B------:R-:W-:Y:S05]  /*1270*/  BSYNC.RECONVERGENT B1 ;  /* 0x0000000000017941 */ /* 0x000fea0003800200 */
.L_x_20:
[----:B0--3--:R-:W0:Y:S01]  /*1280*/  @!P1 LDC.64 R12, c[0x0][0x380] ;  /* 0x0000e000ff0c9b82 */ /* 0x009e220000000a00 */
[----:B------:R-:W-:Y:S01]  /*1290*/  ISETP.GE.AND P0, PT, R2, 0x1, PT ;  /* 0x000000010200780c */ /* 0x000fe20003f06270 */
[----:B------:R-:W-:Y:S01]  /*12a0*/  BSSY.RECONVERGENT B1, `(.L_x_22) ;  /* 0x0000035000017945 */ /* 0x000fe20003800200 */
[----:B0-----:R-:W-:-:S05]  /*12b0*/  @!P1 IMAD.WIDE.U32 R12, R21, 0x4, R12 ;  /* 0x00000004150c9825 */ /* 0x001fca00078e000c */
[----:B------:R0:W-:Y:S04]  /*12c0*/  @!P1 STG.E desc[UR6][R12.64], RZ ;  /* 0x000000ff0c009986 */ /* 0x0001e8000c101906 */
[----:B------:R0:W-:Y:S04]  /*12d0*/  @!P1 STG.E desc[UR6][R12.64+0x74cc0], RZ ;  /* 0x074cc0ff0c009986 */ /* 0x0001e8000c101906 */
[----:B------:R0:W-:Y:S01]  /*12e0*/  @!P1 STG.E desc[UR6][R12.64+0x74680], RZ ;  /* 0x074680ff0c009986 */ /* 0x0001e2000c101906 */
[----:B------:R-:W-:Y:S05]  /*12f0*/  @!P0 BRA `(.L_x_23) ;  /* 0x0000000000bc8947 */ /* 0x000fea0003800000 */
[C---:B------:R-:W-:Y:S01]  /*1300*/  IMAD.WIDE.U32 R22, R21.reuse, 0x4, R6 ;  /* 0x0000000415167825 */ /* 0x040fe200078e0006 */
[----:B------:R-:W2:Y:S03]  /*1310*/  LDC R25, c[0x3][0x4] ;  /* 0x00c00100ff197b82 */ /* 0x000ea60000000800 */
[----:B0-----:R-:W-:Y:S02]  /*1320*/  IMAD.WIDE.U32 R12, R21, 0x4, R10 ;  /* 0x00000004150c7825 */ /* 0x001fe400078e000a */
[----:B------:R-:W3:Y:S04]  /*1330*/  LDG.E R23, desc[UR6][R22.64] ;  /* 0x0000000616177981 */ /* 0x000ee8000c1e1900 */
[----:B------:R-:W3:Y:S01]  /*1340*/  LDG.E R0, desc[UR6][R12.64] ;  /* 0x000000060c007981 */ /* 0x000ee2000c1e1900 */
[----:B------:R-:W-:Y:S01]  /*1350*/  BSSY.RECONVERGENT B2, `(.L_x_24) ;  /* 0x0000010000027945 */ /* 0x000fe20003800200 */
[----:B--2---:R-:W0:Y:S02]  /*1360*/  MUFU.RCP R26, R25 ;  /* 0x00000019001a7308 */ /* 0x004e240000001000 */
[----:B0-----:R-:W-:Y:S01]  /*1370*/  FFMA R3, R26, -R25, 1 ;  /* 0x3f8000001a037423 */ /* 0x001fe20000000819 */
[----:B---3--:R-:W-:-:S03]  /*1380*/  FADD R24, R0, -R23 ;  /* 0x8000001700187221 */ /* 0x008fc60000000000 */
        /* <DEDUP_REMOVED lines=12> */
.L_x_25:
[----:B------:R-:W-:Y:S05]  /*1450*/  BSYNC.RECONVERGENT B2 ;  /* 0x0000000000027941 */ /* 0x000fea0003800200 */
.L_x_24:
[----:B------:R-:W-:Y:S01]  /*1460*/  VIADD R23, R21, 0xffffffff ;  /* 0xffffffff15177836 */ /* 0x000fe20000000000 */
[----:B------:R-:W2:Y:S01]  /*1470*/  LDG.E R0, desc[UR6][R12.64+0x75300] ;  /* 0x075300060c007981 */ /* 0x000ea2000c1e1900 */
[----:B------:R-:W0:Y:S02]  /*1480*/  LDC R25, c[0x3][0x8] ;  /* 0x00c00200ff197b82 */ /* 0x000e240000000800 */
        /* <DEDUP_REMOVED lines=17> */
.L_x_27:
[----:B------:R-:W-:Y:S05]  /*15a0*/  BSYNC.RECONVERGENT B2 ;  /* 0x0000000000027941 */ /* 0x000fea0003800200 */
.L_x_26:
[----:B------:R-:W2:Y:S01]  /*15b0*/  LDG.E R0, desc[UR6][R12.64+0xea600] ;  /* 0x0ea600060c007981 */ /* 0x000ea2000c1e1900 */
[----:B------:R-:W-:-:S04]  /*15c0*/  FADD R3, R3, R26 ;  /* 0x0000001a03037221 */ /* 0x000fc80000000000 */
[----:B--2---:R-:W-:-:S05]  /*15d0*/  FFMA R3, -R3, UR5, R0 ;  /* 0x0000000503037c23 */ /* 0x004fca0008000100 */
[----:B------:R2:W-:Y:S02]  /*15e0*/  STG.E desc[UR6][R12.64+0xea600], R3 ;  /* 0x0ea600030c007986 */ /* 0x0005e4000c101906 */
.L_x_23:
[----:B------:R-:W-:Y:S05]  /*15f0*/  BSYNC.RECONVERGENT B1 ;  /* 0x0000000000017941 */ /* 0x000fea0003800200 */
.L_x_22:
[----:B------:R-:W-:-:S04]  /*1600*/  IADD3 R21, PT, PT, R20, R21, RZ ;  /* 0x0000001514157210 */ /* 0x000fc80007ffe0ff */
[----:B------:R-:W-:-:S13]  /*1610*/  ISETP.GE.U32.AND P0, PT, R21, 0x190, PT ;  /* 0x000001901500780c */ /* 0x000fda0003f06070 */
[----:B------:R-:W-:Y:S05]  /*1620*/  @!P0 BRA `(.L_x_28) ;  /* 0xfffffff4004c8947 */ /* 0x000fea000383ffff */
.L_x_3:
[----:B------:R-:W-:Y:S05]  /*1630*/  BSYNC.RECONVERGENT B0 ;  /* 0x0000000000007941 */ /* 0x000fea0003800200 */
.L_x_2:
[----:B------:R-:W-:-:S05]  /*1640*/  IMAD.IADD R2, R17, 0x1, R2 ;  /* 0x0000000111027824 */ /* 0x000fca00078e0202 */
[----:B------:R-:W-:-:S13]  /*1650*/  ISETP.GE.AND P0, PT, R2, 0x12c, PT ;  /* 0x0000012c0200780c */ /* 0x000fda0003f06270 */
[----:B------:R-:W-:Y:S05]  /*1660*/  @!P0 BRA `(.L_x_29) ;  /* 0xffffffec00948947 */ /* 0x000fea000383ffff */
[----:B------:R-:W-:Y:S05]  /*1670*/  EXIT ;  /* 0x000000000000794d */ /* 0x000fea0003800000 */
        .weak           $__internal_0_$__cuda_sm3x_div_rn_noftz_f32_slowpath
        .type           $__internal_0_$__cuda_sm3x_div_rn_noftz_f32_slowpath,@function
        .size           $__internal_0_$__cuda_sm3x_div_rn_noftz_f32_slowpath,(.L_x_89 - $__internal_0_$__cuda_sm3x_div_rn_noftz_f32_slowpath)
$__internal_0_$__cuda_sm3x_div_rn_noftz_f32_slowpath:
[----:B------:R-:W-:Y:S01]  /*1680*/  SHF.R.U32.HI R23, RZ, 0x17, R3 ;  /* 0x00000017ff177819 */ /* 0x000fe20000011603 */
[----:B------:R-:W-:Y:S01]  /*1690*/  BSSY.RECONVERGENT B3, `(.L_x_30) ;  /* 0x0000062000037945 */ /* 0x000fe20003800200 */
[----:B------:R-:W-:Y:S02]  /*16a0*/  SHF.R.U32.HI R25, RZ, 0x17, R0 ;  /* 0x00000017ff197819 */ /* 0x000fe40000011600 */
[----:B------:R-:W-:Y:S02]  /*16b0*/  LOP3.LUT R23, R23, 0xff, RZ, 0xc0, !PT ;  /* 0x000000ff17177812 */ /* 0x000fe400078ec0ff */
[----:B------:R-:W-:Y:S02]  /*16c0*/  LOP3.LUT R25, R25, 0xff, RZ, 0xc0, !PT ;  /* 0x000000ff19197812 */ /* 0x000fe400078ec0ff */
[----:B------:R-:W-:Y:S02]  /*16d0*/  IADD3 R29, PT, PT, R23, -0x1, RZ ;  /* 0xffffffff171d7810 */ /* 0x000fe40007ffe0ff */
[----:B------:R-:W-:-:S02]  /*16e0*/  IADD3 R28, PT, PT, R25, -0x1, RZ ;  /* 0xffffffff191c7810 */ /* 0x000fc40007ffe0ff */
[----:B------:R-:W-:-:S04]  /*16f0*/  ISETP.GT.U32.AND P0, PT, R29, 0xfd, PT ;  /* 0x000000fd1d00780c */ /* 0x000fc80003f04070 */
[----:B------:R-:W-:-:S13]  /*1700*/  ISETP.GT.U32.OR P0, PT, R28, 0xfd, P0 ;  /* 0x000000fd1c00780c */ /* 0x000fda0000704470 */
[----:B------:R-:W-:Y:S01]  /*1710*/  @!P0 MOV R22, RZ ;  /* 0x000000ff00168202 */ /* 0x000fe20000000f00 */
[----:B------:R-:W-:Y:S06]  /*1720*/  @!P0 BRA `(.L_x_31) ;  /* 0x00000000005c8947 */ /* 0x000fec0003800000 */
[----:B------:R-:W-:Y:S02]  /*1730*/  FSETP.GTU.FTZ.AND P0, PT, |R0|, +INF , PT ;  /* 0x7f8000000000780b */ /* 0x000fe40003f1c200 */
[----:B------:R-:W-:-:S04]  /*1740*/  FSETP.GTU.FTZ.AND P1, PT, |R3|, +INF , PT ;  /* 0x7f8000000300780b */ /* 0x000fc80003f3c200 */
[----:B------:R-:W-:-:S13]  /*1750*/  PLOP3.LUT P0, PT, P0, P1, PT, 0xf8, 0x8f ;  /* 0x00000000008f781c */ /* 0x000fda0000703f70 */
[----:B------:R-:W-:Y:S05]  /*1760*/  @P0 BRA `(.L_x_32) ;  /* 0x00000004004c0947 */ /* 0x000fea0003800000 */
[----:B------:R-:W-:-:S13]  /*1770*/  LOP3.LUT P0, RZ, R3, 0x7fffffff, R0, 0xc8, !PT ;  /* 0x7fffffff03ff7812 */ /* 0x000fda000780c800 */
[----:B------:R-:W-:Y:S05]  /*1780*/  @!P0 BRA `(.L_x_33) ;  /* 0x00000004003c8947 */ /* 0x000fea0003800000 */
[C---:B------:R-:W-:Y:S02]  /*1790*/  FSETP.NEU.FTZ.AND P2, PT, |R0|.reuse, +INF , PT ;  /* 0x7f8000000000780b */ /* 0x040fe40003f5d200 */
[----:B------:R-:W-:Y:S02]  /*17a0*/  FSETP.NEU.FTZ.AND P1, PT, |R3|, +INF , PT ;  /* 0x7f8000000300780b */ /* 0x000fe40003f3d200 */
[----:B------:R-:W-:-:S11]  /*17b0*/  FSETP.NEU.FTZ.AND P0, PT, |R0|, +INF , PT ;  /* 0x7f8000000000780b */ /* 0x000fd60003f1d200 */
[----:B------:R-:W-:Y:S05]  /*17c0*/  @!P1 BRA !P2, `(.L_x_33) ;  /* 0x00000004002c9947 */ /* 0x000fea0005000000 */
[----:B------:R-:W-:-:S04]  /*17d0*/  LOP3.LUT P2, RZ, R0, 0x7fffffff, RZ, 0xc0, !PT ;  /* 0x7fffffff00ff7812 */ /* 0x000fc8000784c0ff */
[----:B------:R-:W-:-:S13]  /*17e0*/  PLOP3.LUT P1, PT, P1, P2, PT, 0x2f, 0xf2 ;  /* 0x0000000000f2781c */ /* 0x000fda0000f24577 */
[----:B------:R-:W-:Y:S05]  /*17f0*/  @P1 BRA `(.L_x_34) ;  /* 0x0000000400181947 */ /* 0x000fea0003800000 */
[----:B------:R-:W-:-:S04]  /*1800*/  LOP3.LUT P1, RZ, R3, 0x7fffffff, RZ, 0xc0, !PT ;  /* 0x7fffffff03ff7812 */ /* 0x000fc8000782c0ff */
[----:B------:R-:W-:-:S13]  /*1810*/  PLOP3.LUT P0, PT, P0, P1, PT, 0x2f, 0xf2 ;  /* 0x0000000000f2781c */ /* 0x000fda0000702577 */
[----:B------:R-:W-:Y:S05]  /*1820*/  @P0 BRA `(.L_x_35) ;  /* 0x0000000400000947 */ /* 0x000fea0003800000 */
[----:B------:R-:W-:Y:S02]  /*1830*/  ISETP.GE.AND P0, PT, R28, RZ, PT ;  /* 0x000000ff1c00720c */ /* 0x000fe40003f06270 */
[----:B------:R-:W-:-:S11]  /*1840*/  ISETP.GE.AND P1, PT, R29, RZ, PT ;  /* 0x000000ff1d00720c */ /* 0x000fd60003f26270 */
[----:B------:R-:W-:Y:S01]  /*1850*/  @P0 IMAD.MOV.U32 R22, RZ, RZ, RZ ;  /* 0x000000ffff160224 */ /* 0x000fe200078e00ff */
[----:B------:R-:W-:Y:S01]  /*1860*/  @!P0 MOV R22, 0xffffffc0 ;  /* 0xffffffc000168802 */ /* 0x000fe20000000f00 */
[----:B------:R-:W-:Y:S01]  /*1870*/  @!P0 FFMA R0, R0, 1.84467440737095516160e+19, RZ ;  /* 0x5f80000000008823 */ /* 0x000fe200000000ff */
[----:B------:R-:W-:Y:S02]  /*1880*/  @!P1 FFMA R3, R3, 1.84467440737095516160e+19, RZ ;  /* 0x5f80000003039823 */ /* 0x000fe400000000ff */
[----:B------:R-:W-:-:S07]  /*1890*/  @!P1 IADD3 R22, PT, PT, R22, 0x40, RZ ;  /* 0x0000004016169810 */ /* 0x000fce0007ffe0ff */
.L_x_31:
[----:B------:R-:W-:Y:S01]  /*18a0*/  LEA R28, R23, 0xc0800000, 0x17 ;  /* 0xc0800000171c7811 */ /* 0x000fe200078eb8ff */
[----:B------:R-:W-:Y:S01]  /*18b0*/  VIADD R25, R25, 0xffffff81 ;  /* 0xffffff8119197836 */ /* 0x000fe20000000000 */
[----:B------:R-:W-:Y:S02]  /*18c0*/  BSSY.RECONVERGENT B4, `(.L_x_36) ;  /* 0x0000035000047945 */ /* 0x000fe40003800200 */
[----:B------:R-:W-:Y:S01]  /*18d0*/  IADD3 R29, PT, PT, -R28, R3, RZ ;  /* 0x000000031c1d7210 */ /* 0x000fe20007ffe1ff */
[C---:B------:R-:W-:Y:S01]  /*18e0*/  IMAD R0, R25.reuse, -0x800000, R0 ;  /* 0xff80000019007824 */ /* 0x040fe200078e0200 */
[----:B------:R-:W-:Y:S02]  /*18f0*/  IADD3 R25, PT, PT, R25, 0x7f, -R23 ;  /* 0x0000007f19197810 */ /* 0x000fe40007ffe817 */
[----:B------:R-:W0:Y:S01]  /*1900*/  MUFU.RCP R28, R29 ;  /* 0x0000001d001c7308 */ /* 0x000e220000001000 */
[----:B------:R-:W-:Y:S01]  /*1910*/  FADD.FTZ R3, -R29, -RZ ;  /* 0x800000ff1d037221 */ /* 0x000fe20000010100 */
[----:B------:R-:W-:-:S03]  /*1920*/  IADD3 R22, PT, PT, R25, R22, RZ ;  /* 0x0000001619167210 */ /* 0x000fc60007ffe0ff */
[----:B0-----:R-:W-:-:S04]  /*1930*/  FFMA R23, R28, R3, 1 ;  /* 0x3f8000001c177423 */ /* 0x001fc80000000003 */
[----:B------:R-:W-:-:S04]  /*1940*/  FFMA R23, R28, R23, R28 ;  /* 0x000000171c177223 */ /* 0x000fc8000000001c */
[----:B------:R-:W-:-:S04]  /*1950*/  FFMA R28, R0, R23, RZ ;  /* 0x00000017001c7223 */ /* 0x000fc800000000ff */
[----:B------:R-:W-:-:S04]  /*1960*/  FFMA R25, R3, R28, R0 ;  /* 0x0000001c03197223 */ /* 0x000fc80000000000 */
[----:B------:R-:W-:-:S04]  /*1970*/  FFMA R28, R23, R25, R28 ;  /* 0x00000019171c7223 */ /* 0x000fc8000000001c */
[----:B------:R-:W-:-:S04]  /*1980*/  FFMA R25, R3, R28, R0 ;  /* 0x0000001c03197223 */ /* 0x000fc80000000000 */
[----:B------:R-:W-:-:S05]  /*1990*/  FFMA R3, R23, R25, R28 ;  /* 0x0000001917037223 */ /* 0x000fca000000001c */
[----:B------:R-:W-:-:S04]  /*19a0*/  SHF.R.U32.HI R0, RZ, 0x17, R3 ;  /* 0x00000017ff007819 */ /* 0x000fc80000011603 */
[----:B------:R-:W-:-:S04]  /*19b0*/  LOP3.LUT R29, R0, 0xff, RZ, 0xc0, !PT ;  /* 0x000000ff001d7812 */ /* 0x000fc800078ec0ff */
[----:B------:R-:W-:-:S04]  /*19c0*/  IADD3 R0, PT, PT, R29, R22, RZ ;  /* 0x000000161d007210 */ /* 0x000fc80007ffe0ff */
[----:B------:R-:W-:-:S04]  /*19d0*/  IADD3 R29, PT, PT, R0, -0x1, RZ ;  /* 0xffffffff001d7810 */ /* 0x000fc80007ffe0ff */
[----:B------:R-:W-:-:S13]  /*19e0*/  ISETP.GE.U32.AND P0, PT, R29, 0xfe, PT ;  /* 0x000000fe1d00780c */ /* 0x000fda0003f06070 */
[----:B------:R-:W-:Y:S05]  /*19f0*/  @!P0 BRA `(.L_x_37) ;  /* 0x0000000000808947 */ /* 0x000fea0003800000 */
[----:B------:R-:W-:-:S13]  /*1a00*/  ISETP.GT.AND P0, PT, R0, 0xfe, PT ;  /* 0x000000fe0000780c */ /* 0x000fda0003f04270 */
[----:B------:R-:W-:Y:S05]  /*1a10*/  @P0 BRA `(.L_x_38) ;  /* 0x00000000006c0947 */ /* 0x000fea0003800000 */
[----:B------:R-:W-:-:S13]  /*1a20*/  ISETP.GE.AND P0, PT, R0, 0x1, PT ;  /* 0x000000010000780c */ /* 0x000fda0003f06270 */
[----:B------:R-:W-:Y:S05]  /*1a30*/  @P0 BRA `(.L_x_39) ;  /* 0x0000000000740947 */ /* 0x000fea0003800000 */
[----:B------:R-:W-:Y:S02]  /*1a40*/  ISETP.GE.AND P0, PT, R0, -0x18, PT ;  /* 0xffffffe80000780c */ /* 0x000fe40003f06270 */
[----:B------:R-:W-:-:S11]  /*1a50*/  LOP3.LUT R3, R3, 0x80000000, RZ, 0xc0, !PT ;  /* 0x8000000003037812 */ /* 0x000fd600078ec0ff */
[----:B------:R-:W-:Y:S05]  /*1a60*/  @!P0 BRA `(.L_x_39) ;  /* 0x0000000000688947 */ /* 0x000fea0003800000 */
[CCC-:B------:R-:W-:Y:S01]  /*1a70*/  FFMA.RP R22, R23.reuse, R25.reuse, R28.reuse ;  /* 0x0000001917167223 */ /* 0x1c0fe2000000801c */
[CCC-:B------:R-:W-:Y:S01]  /*1a80*/  FFMA.RM R29, R23.reuse, R25.reuse, R28.reuse ;  /* 0x00000019171d7223 */ /* 0x1c0fe2000000401c */
[----:B------:R-:W-:Y:S01]  /*1a90*/  FFMA.RZ R23, R23, R25, R28 ;  /* 0x0000001917177223 */ /* 0x000fe2000000c01c */
[C---:B------:R-:W-:Y:S02]  /*1aa0*/  IADD3 R25, PT, PT, R0.reuse, 0x20, RZ ;  /* 0x0000002000197810 */ /* 0x040fe40007ffe0ff */
[----:B------:R-:W-:Y:S02]  /*1ab0*/  ISETP.NE.AND P2, PT, R0, RZ, PT ;  /* 0x000000ff0000720c */ /* 0x000fe40003f45270 */
[----:B------:R-:W-:Y:S02]  /*1ac0*/  LOP3.LUT R23, R23, 0x7fffff, RZ, 0xc0, !PT ;  /* 0x007fffff17177812 */ /* 0x000fe400078ec0ff */
[----:B------:R-:W-:Y:S02]  /*1ad0*/  FSETP.NEU.FTZ.AND P0, PT, R22, R29, PT ;  /* 0x0000001d1600720b */ /* 0x000fe40003f1d000 */
[----:B------:R-:W-:Y:S01]  /*1ae0*/  LOP3.LUT R22, R23, 0x800000, RZ, 0xfc, !PT ;  /* 0x0080000017167812 */ /* 0x000fe200078efcff */
[----:B------:R-:W-:Y:S01]  /*1af0*/  IMAD.MOV R23, RZ, RZ, -R0 ;  /* 0x000000ffff177224 */ /* 0x000fe200078e0a00 */
[----:B------:R-:W-:-:S02]  /*1b00*/  ISETP.NE.AND P1, PT, R0, RZ, PT ;  /* 0x000000ff0000720c */ /* 0x000fc40003f25270 */
[----:B------:R-:W-:Y:S02]  /*1b10*/  SHF.L.U32 R25, R22, R25, RZ ;  /* 0x0000001916197219 */ /* 0x000fe400000006ff */
[----:B------:R-:W-:Y:S02]  /*1b20*/  SEL R23, R23, RZ, P2 ;  /* 0x000000ff17177207 */ /* 0x000fe40001000000 */
[----:B------:R-:W-:Y:S02]  /*1b30*/  ISETP.NE.AND P1, PT, R25, RZ, P1 ;  /* 0x000000ff1900720c */ /* 0x000fe40000f25270 */
[----:B------:R-:W-:Y:S02]  /*1b40*/  SHF.R.U32.HI R23, RZ, R23, R22 ;  /* 0x00000017ff177219 */ /* 0x000fe40000011616 */
[----:B------:R-:W-:Y:S02]  /*1b50*/  PLOP3.LUT P0, PT, P0, P1, PT, 0xf8, 0x8f ;  /* 0x00000000008f781c */ /* 0x000fe40000703f70 */
[----:B------:R-:W-:-:S02]  /*1b60*/  SHF.R.U32.HI R25, RZ, 0x1, R23 ;  /* 0x00000001ff197819 */ /* 0x000fc40000011617 */
[----:B------:R-:W-:-:S04]  /*1b70*/  SEL R0, RZ, 0x1, !P0 ;  /* 0x00000001ff007807 */ /* 0x000fc80004000000 */
[----:B------:R-:W-:-:S04]  /*1b80*/  LOP3.LUT R0, R0, 0x1, R25, 0xf8, !PT ;  /* 0x0000000100007812 */ /* 0x000fc800078ef819 */
[----:B------:R-:W-:-:S04]  /*1b90*/  LOP3.LUT R0, R0, R23, RZ, 0xc0, !PT ;  /* 0x0000001700007212 */ /* 0x000fc800078ec0ff */
[----:B------:R-:W-:-:S04]  /*1ba0*/  IADD3 R0, PT, PT, R25, R0, RZ ;  /* 0x0000000019007210 */ /* 0x000fc80007ffe0ff */
[----:B------:R-:W-:Y:S01]  /*1bb0*/  LOP3.LUT R3, R0, R3, RZ, 0xfc, !PT ;  /* 0x0000000300037212 */ /* 0x000fe200078efcff */
[----:B------:R-:W-:Y:S06]  /*1bc0*/  BRA `(.L_x_39) ;  /* 0x0000000000107947 */ /* 0x000fec0003800000 */
.L_x_38:
[----:B------:R-:W-:-:S04]  /*1bd0*/  LOP3.LUT R3, R3, 0x80000000, RZ, 0xc0, !PT ;  /* 0x8000000003037812 */ /* 0x000fc800078ec0ff */
[----:B------:R-:W-:Y:S01]  /*1be0*/  LOP3.LUT R3, R3, 0x7f800000, RZ, 0xfc, !PT ;  /* 0x7f80000003037812 */ /* 0x000fe200078efcff */
[----:B------:R-:W-:Y:S06]  /*1bf0*/  BRA `(.L_x_39) ;  /* 0x0000000000047947 */ /* 0x000fec0003800000 */
.L_x_37:
[----:B------:R-:W-:-:S07]  /*1c00*/  LEA R3, R22, R3, 0x17 ;  /* 0x0000000316037211 */ /* 0x000fce00078eb8ff */
.L_x_39:
[----:B------:R-:W-:Y:S05]  /*1c10*/  BSYNC.RECONVERGENT B4 ;  /* 0x0000000000047941 */ /* 0x000fea0003800200 */
.L_x_36:
[----:B------:R-:W-:Y:S05]  /*1c20*/  BRA `(.L_x_40) ;  /* 0x0000000000207947 */ /* 0x000fea0003800000 */
.L_x_35:
[----:B------:R-:W-:-:S04]  /*1c30*/  LOP3.LUT R3, R3, 0x80000000, R0, 0x48, !PT ;  /* 0x8000000003037812 */ /* 0x000fc800078e4800 */
[----:B------:R-:W-:Y:S01]  /*1c40*/  LOP3.LUT R3, R3, 0x7f800000, RZ, 0xfc, !PT ;  /* 0x7f80000003037812 */ /* 0x000fe200078efcff */
[----:B------:R-:W-:Y:S06]  /*1c50*/  BRA `(.L_x_40) ;  /* 0x0000000000147947 */ /* 0x000fec0003800000 */
.L_x_34:
[----:B------:R-:W-:Y:S01]  /*1c60*/  LOP3.LUT R3, R3, 0x80000000, R0, 0x48, !PT ;  /* 0x8000000003037812 */ /* 0x000fe200078e4800 */
[----:B------:R-:W-:Y:S06]  /*1c70*/  BRA `(.L_x_40) ;  /* 0x00000000000c7947 */ /* 0x000fec0003800000 */
.L_x_33:
[----:B------:R-:W0:Y:S01]  /*1c80*/  MUFU.RSQ R3, -QNAN ;  /* 0xffc0000000037908 */ /* 0x000e220000001400 */
[----:B------:R-:W-:Y:S05]  /*1c90*/  BRA `(.L_x_40) ;  /* 0x0000000000047947 */ /* 0x000fea0003800000 */
.L_x_32:
[----:B------:R-:W-:-:S07]  /*1ca0*/  FADD.FTZ R3, R0, R3 ;  /* 0x0000000300037221 */ /* 0x000fce0000010000 */
.L_x_40:
[----:B------:R-:W-:Y:S05]  /*1cb0*/  BSYNC.RECONVERGENT B3 ;  /* 0x0000000000037941 */ /* 0x000fea0003800200 */
.L_x_30:
[----:B------:R-:W-:Y:S01]  /*1cc0*/  HFMA2 R23, -RZ, RZ, 0, 0 ;  /* 0x00000000ff177431 */ /* 0x000fe200000001ff */
[----:B------:R-:W-:-:S04]  /*1cd0*/  MOV R22, R24 ;  /* 0x0000001800167202 */ /* 0x000fc80000000f00 */
[----:B0-----:R-:W-:Y:S05]  /*1ce0*/  RET.REL.NODEC R22 `(_Z9integrateR5water) ;  /* 0xffffffe016c47950 */ /* 0x001fea0003c3ffff */
.L_x_41:
[----:B------:R-:W-:-:S00]  /*1cf0*/  BRA `(.L_x_41) ;  /* 0xfffffffc00fc7947 */ /* 0x000fc0000383ffff */
[----:B------:R-:W-:-:S00]  /*1d00*/  NOP ;  /* 0x0000000000007918 */ /* 0x000fc00000000000 */
[----:B------:R-:W-:-:S00]  /*1d10*/  NOP ;  /* 0x0000000000007918 */ /* 0x000fc00000000000 */
[----:B------:R-:W-:-:S00]  /*1d20*/  NOP ;  /* 0x0000000000007918 */ /* 0x000fc00000000000 */
[----:B------:R-:W-:-:S00]  /*1d30*/  NOP ;  /* 0x0000000000007918 */ /* 0x000fc00000000000 */
[----:B------:R-:W-:-:S00]  /*1d40*/  NOP ;  /* 0x0000000000007918 */ /* 0x000fc00000000000 */
[----:B------:R-:W-:-:S00]  /*1d50*/  NOP ;  /* 0x0000000000007918 */ /* 0x000fc00000000000 */
[----:B------:R-:W-:-:S00]  /*1d60*/  NOP ;  /* 0x0000000000007918 */ /* 0x000fc00000000000 */
[----:B------:R-:W-:-:S00]  /*1d70*/  NOP ;  /* 0x0000000000007918 */ /* 0x000fc00000000000 */
.L_x_89:


//--------------------- .text._Z16initialize_waterR5water --------------------------
	.section	.text._Z16initialize_waterR5water,"ax",@progbits
	.align	128
        .global         _Z16initialize_waterR5water
        .type           _Z16initialize_waterR5water,@function
        .size           _Z16initialize_waterR5water,(.L_x_90 - _Z16initialize_waterR5water)
        .other          _Z16initialize_waterR5water,@"STO_CUDA_ENTRY STV_DEFAULT"
_Z16initialize_waterR5water:
.text._Z16initialize_waterR5water:
        /* <DEDUP_REMOVED lines=8> */
[----:B------:R-:W0:Y:S01]  /*0080*/  LDCU UR4, c[0x0][0x374] ;  /* 0x00006e80ff0477ac */ /* 0x000e220008000800 */
[----:B------:R-:W1:Y:S01]  /*0090*/  S2R R4, SR_TID.Y ;  /* 0x0000000000047919 */ /* 0x000e620000002200 */
[----:B------:R-:W-:Y:S01]  /*00a0*/  MUFU.RCP64H R7, 400 ;  /* 0x4079000000077908 */ /* 0x000fe20000001800 */
[----:B------:R-:W-:Y:S02]  /*00b0*/  HFMA2 R3, -RZ, RZ, 2.236328125, 0 ;  /* 0x40790000ff037431 */ /* 0x000fe400000001ff */
[----:B------:R-:W-:Y:S01]  /*00c0*/  IMAD.MOV.U32 R2, RZ, RZ, 0x0 ;  /* 0x00000000ff027424 */ /* 0x000fe200078e00ff */
[----:B------:R-:W2:Y:S01]  /*00d0*/  LDCU UR5, c[0x3][0x10] ;  /* 0x00c00200ff0577ac */ /* 0x000ea20008000800 */
[----:B------:R-:W-:Y:S01]  /*00e0*/  IMAD.MOV.U32 R6, RZ, RZ, 0x1 ;  /* 0x00000001ff067424 */ /* 0x000fe200078e00ff */
[----:B------:R-:W3:Y:S01]  /*00f0*/  LDC.64 R16, c[0x0][0x380] ;  /* 0x0000e000ff107b82 */ /* 0x000ee20000000a00 */
[----:B------:R-:W-:Y:S01]  /*0100*/  BSSY.RECONVERGENT B0, `(.L_x_42) ;  /* 0x0000038000007945 */ /* 0x000fe20003800200 */
[----:B------:R-:W4:Y:S01]  /*0110*/  LDCU UR6, c[0x3][0x8] ;  /* 0x00c00100ff0677ac */ /* 0x000f220008000800 */
[----:B0-----:R-:W-:-:S05]  /*0120*/  IMAD R42, R43, UR4, RZ ;  /* 0x000000042b2a7c24 */ /* 0x001fca000f8e02ff */
[----:B------:R-:W1:Y:S01]  /*0130*/  S2UR UR4, SR_CTAID.Y ;  /* 0x00000000000479c3 */ /* 0x000e620000002600 */
[----:B------:R-:W0:Y:S01]  /*0140*/  I2F.U32.RP R0, R42 ;  /* 0x0000002a00007306 */ /* 0x000e220000209000 */
[----:B------:R-:W-:Y:S01]  /*0150*/  IMAD.MOV R13, RZ, RZ, -R42 ;  /* 0x000000ffff0d7224 */ /* 0x000fe200078e0a2a */
[----:B------:R-:W-:-:S06]  /*0160*/  ISETP.NE.U32.AND P2, PT, R42, RZ, PT ;  /* 0x000000ff2a00720c */ /* 0x000fcc0003f45070 */
[----:B0-----:R-:W0:Y:S01]  /*0170*/  MUFU.RCP R0, R0 ;  /* 0x0000000000007308 */ /* 0x001e220000001000 */
[----:B-1----:R-:W-:Y:S01]  /*0180*/  IMAD R43, R43, UR4, R4 ;  /* 0x000000042b2b7c24 */ /* 0x002fe2000f8e0204 */
[----:B------:R-:W-:Y:S01]  /*0190*/  DFMA R4, R6, -R2, 1 ;  /* 0x3ff000000604742b */ /* 0x000fe20000000802 */
[----:B------:R-:W1:Y:S02]  /*01a0*/  LDCU UR4, c[0x0][0x370] ;  /* 0x00006e00ff0477ac */ /* 0x000e640008000800 */
[C---:B---3--:R-:W-:Y:S01]  /*01b0*/  IMAD.WIDE.U32 R16, R43.reuse, 0x4, R16 ;  /* 0x000000042b107825 */ /* 0x048fe200078e0010 */
[----:B------:R-:W-:-:S04]  /*01c0*/  IADD3 R41, PT, PT, R43, R42, RZ ;  /* 0x0000002a2b297210 */ /* 0x000fc80007ffe0ff */
[----:B------:R-:W-:Y:S01]  /*01d0*/  DFMA R8, R4, R4, R4 ;  /* 0x000000040408722b */ /* 0x000fe20000000004 */
[C---:B------:R-:W-:Y:S01]  /*01e0*/  ISETP.GE.U32.AND P0, PT, R41.reuse, 0x190, PT ;  /* 0x000001902900780c */ /* 0x040fe20003f06070 */
[----:B0-----:R-:W-:Y:S01]  /*01f0*/  VIADD R10, R0, 0xffffffe ;  /* 0x0ffffffe000a7836 */ /* 0x001fe20000000000 */
[----:B------:R-:W-:Y:S01]  /*0200*/  VIMNMX.U32 R0, PT, PT, R41, 0x190, !PT ;  /* 0x0000019029007848 */ /* 0x000fe20007fe0000 */
[----:B------:R-:W-:Y:S01]  /*0210*/  VIADD R5, R43, 0xffffff39 ;  /* 0xffffff392b057836 */ /* 0x000fe20000000000 */
[----:B------:R-:W-:Y:S01]  /*0220*/  SEL R40, RZ, 0x1, P0 ;  /* 0x00000001ff287807 */ /* 0x000fe20000000000 */
[----:B------:R0:W3:Y:S02]  /*0230*/  F2I.FTZ.U32.TRUNC.NTZ R11, R10 ;  /* 0x0000000a000b7305 */ /* 0x0000e4000021f000 */
[----:B------:R-:W-:Y:S01]  /*0240*/  DFMA R8, R6, R8, R6 ;  /* 0x000000080608722b */ /* 0x000fe20000000006 */
[----:B-1----:R-:W-:Y:S01]  /*0250*/  IMAD R38, R38, UR4, RZ ;  /* 0x0000000426267c24 */ /* 0x002fe2000f8e02ff */
[----:B------:R-:W-:-:S04]  /*0260*/  UMOV UR4, URZ ;  /* 0x000000ff00047c82 */ /* 0x000fc80008000000 */
[----:B------:R-:W1:Y:S01]  /*0270*/  I2F.F64 R24, R5 ;  /* 0x0000000500187312 */ /* 0x000e620000201c00 */
[----:B0-----:R-:W-:Y:S01]  /*0280*/  MOV R10, RZ ;  /* 0x000000ff000a7202 */ /* 0x001fe20000000f00 */
[----:B------:R-:W-:Y:S01]  /*0290*/  DFMA R2, R8, -R2, 1 ;  /* 0x3ff000000802742b */ /* 0x000fe20000000802 */
[----:B---3--:R-:W-:-:S07]  /*02a0*/  IMAD R13, R13, R11, RZ ;  /* 0x0000000b0d0d7224 */ /* 0x008fce00078e02ff */
[----:B------:R-:W-:Y:S01]  /*02b0*/  DFMA R2, R8, R2, R8 ;  /* 0x000000020802722b */ /* 0x000fe20000000008 */
[----:B------:R-:W-:Y:S01]  /*02c0*/  IMAD.HI.U32 R10, R11, R13, R10 ;  /* 0x0000000d0b0a7227 */ /* 0x000fe200078e000a */
[----:B------:R-:W-:Y:S01]  /*02d0*/  IADD3 R11, PT, PT, R0, -R41, -R40 ;  /* 0x80000029000b7210 */ /* 0x000fe20007ffe828 */
[----:B-1----:R-:W-:-:S04]  /*02e0*/  DMUL R24, R24, 100 ;  /* 0x4059000018187828 */ /* 0x002fc80000000000 */
[----:B------:R-:W-:-:S04]  /*02f0*/  IMAD.HI.U32 R13, R10, R11, RZ ;  /* 0x0000000b0a0d7227 */ /* 0x000fc800078e00ff */
[----:B------:R-:W-:Y:S01]  /*0300*/  IMAD.MOV R0, RZ, RZ, -R13 ;  /* 0x000000ffff007224 */ /* 0x000fe200078e0a0d */
[----:B------:R-:W-:-:S03]  /*0310*/  DMUL R6, R24, R2 ;  /* 0x0000000218067228 */ /* 0x000fc60000000000 */
[----:B------:R-:W-:Y:S01]  /*0320*/  IMAD R11, R42, R0, R11 ;  /* 0x000000002a0b7224 */ /* 0x000fe200078e020b */
[----:B------:R-:W-:-:S04]  /*0330*/  I2FP.F32.U32 R0, R43 ;  /* 0x0000002b00007245 */ /* 0x000fc80000201000 */
[----:B------:R-:W-:Y:S01]  /*0340*/  ISETP.GE.U32.AND P0, PT, R11, R42, PT ;  /* 0x0000002a0b00720c */ /* 0x000fe20003f06070 */
[----:B------:R-:W-:Y:S01]  /*0350*/  DFMA R8, R6, -400, R24 ;  /* 0xc07900000608782b */ /* 0x000fe20000000018 */
[----:B------:R-:W-:-:S04]  /*0360*/  FADD R0, -R0, 200 ;  /* 0x4348000000007421 */ /* 0x000fc80000000100 */
[----:B--2---:R-:W-:-:S03]  /*0370*/  FMUL R0, R0, UR5 ;  /* 0x0000000500007c20 */ /* 0x004fc60008400000 */
[----:B------:R-:W-:Y:S01]  /*0380*/  DFMA R2, R2, R8, R6 ;  /* 0x000000080202722b */ /* 0x000fe20000000006 */
[----:B----4-:R-:W-:-:S03]  /*0390*/  FMUL R37, R0, UR6 ;  /* 0x0000000600257c20 */ /* 0x010fc60008400000 */
[----:B------:R-:W-:Y:S01]  /*03a0*/  @P0 IADD3 R11, PT, PT, -R42, R11, RZ ;  /* 0x0000000b2a0b0210 */ /* 0x000fe20007ffe1ff */
[----:B------:R-:W-:-:S03]  /*03b0*/  @P0 VIADD R13, R13, 0x1 ;  /* 0x000000010d0d0836 */ /* 0x000fc60000000000 */
[----:B------:R-:W-:Y:S02]  /*03c0*/  ISETP.GE.U32.AND P1, PT, R11, R42, PT ;  /* 0x0000002a0b00720c */ /* 0x000fe40003f26070 */
[----:B------:R-:W-:-:S05]  /*03d0*/  FFMA R4, RZ, 3.890625, R3 ;  /* 0x40790000ff047823 */ /* 0x000fca0000000003 */
[----:B------:R-:W-:-:S06]  /*03e0*/  FSETP.GT.AND P0, PT, |R4|, 1.469367938527859385e-39, PT ;  /* 0x001000000400780b */ /* 0x000fcc0003f04200 */
[----:B------:R-:W-:Y:S02]  /*03f0*/  @P1 IADD3 R13, PT, PT, R13, 0x1, RZ ;  /* 0x000000010d0d1810 */ /* 0x000fe40007ffe0ff */
[----:B------:R-:W-:Y:S02]  /*0400*/  FSETP.GEU.AND P1, PT, |R25|, 6.5827683646048100446e-37, PT ;  /* 0x036000001900780b */ /* 0x000fe40003f2e200 */
[----:B------:R-:W-:-:S05]  /*0410*/  @!P2 LOP3.LUT R13, RZ, R42, RZ, 0x33, !PT ;  /* 0x0000002aff0da212 */ /* 0x000fca00078e33ff */
[----:B------:R-:W-:-:S05]  /*0420*/  IMAD.IADD R40, R40, 0x1, R13 ;  /* 0x0000000128287824 */ /* 0x000fca00078e020d */
[----:B------:R-:W-:Y:S01]  /*0430*/  LOP3.LUT R36, R40, 0x3, RZ, 0xc0, !PT ;  /* 0x0000000328247812 */ /* 0x000fe200078ec0ff */
[----:B------:R-:W-:Y:S06]  /*0440*/  @P0 BRA P1, `(.L_x_43) ;  /* 0x00000000000c0947 */ /* 0x000fec0000800000 */
[----:B------:R-:W-:Y:S02]  /*0450*/  MOV R23, 0x40790000 ;  /* 0x4079000000177802 */ /* 0x000fe40000000f00 */
[----:B------:R-:W-:-:S07]  /*0460*/  MOV R44, 0x480 ;  /* 0x00000480002c7802 */ /* 0x000fce0000000f00 */
[----:B------:R-:W-:Y:S05]  /*0470*/  CALL.REL.NOINC `($__internal_1_$__cuda_sm20_div_rn_f64_full) ;  /* 0x0000001c00407944 */ /* 0x000fea0003c00000 */
.L_x_43:
[----:B------:R-:W-:Y:S05]  /*0480*/  BSYNC.RECONVERGENT B0 ;  /* 0x0000000000007941 */ /* 0x000fea0003800200 */
.L_x_42:
[----:B------:R-:W0:Y:S01]  /*0490*/  MUFU.RCP64H R7, 400 ;  /* 0x4079000000077908 */ /* 0x000e220000001800 */
[----:B------:R-:W-:Y:S02]  /*04a0*/  HFMA2 R9, -RZ, RZ, 2.236328125, 0 ;  /* 0x40790000ff097431 */ /* 0x000fe400000001ff */
[----:B------:R-:W-:Y:S01]  /*04b0*/  IMAD.MOV.U32 R8, RZ, RZ, 0x0 ;  /* 0x00000000ff087424 */ /* 0x000fe200078e00ff */
[C---:B------:R-:W-:Y:S01]  /*04c0*/  IADD3 R5, PT, PT, R42.reuse, R5, RZ ;  /* 0x000000052a057210 */ /* 0x040fe20007ffe0ff */
[----:B------:R-:W-:Y:S01]  /*04d0*/  IMAD.MOV.U32 R6, RZ, RZ, 0x1 ;  /* 0x00000001ff067424 */ /* 0x000fe200078e00ff */
[----:B------:R-:W1:Y:S01]  /*04e0*/  LDCU UR5, c[0x3][0x10] ;  /* 0x00c00200ff0577ac */ /* 0x000e620008000800 */
[----:B------:R-:W-:Y:S01]  /*04f0*/  I2FP.F32.U32 R0, R41 ;  /* 0x0000002900007245 */ /* 0x000fe20000201000 */
[----:B------:R-:W-:Y:S01]  /*0500*/  BSSY.RECONVERGENT B0, `(.L_x_44) ;  /* 0x000001b000007945 */ /* 0x000fe20003800200 */
[----:B------:R-:W2:Y:S01]  /*0510*/  I2F.F64 R24, R5 ;  /* 0x0000000500187312 */ /* 0x000ea20000201c00 */
[----:B------:R-:W3:Y:S01]  /*0520*/  LDCU UR6, c[0x3][0x8] ;  /* 0x00c00100ff0677ac */ /* 0x000ee20008000800 */
[----:B------:R-:W-:-:S04]  /*0530*/  IMAD.WIDE R14, R42, 0x4, R16 ;  /* 0x000000042a0e7825 */ /* 0x000fc800078e0210 */
[----:B------:R-:W-:Y:S02]  /*0540*/  FADD R0, -R0, 200 ;  /* 0x4348000000007421 */ /* 0x000fe40000000100 */
[----:B------:R-:W4:Y:S01]  /*0550*/  F2F.F32.F64 R2, R2 ;  /* 0x0000000200027310 */ /* 0x000f220000301000 */
[----:B0-----:R-:W-:Y:S02]  /*0560*/  DFMA R10, R6, -R8, 1 ;  /* 0x3ff00000060a742b */ /* 0x001fe40000000808 */
[----:B--2---:R-:W-:Y:S01]  /*0570*/  DMUL R24, R24, 100 ;  /* 0x4059000018187828 */ /* 0x004fe20000000000 */
[----:B-1----:R-:W-:-:S05]  /*0580*/  FMUL R0, R0, UR5 ;  /* 0x0000000500007c20 */ /* 0x002fca0008400000 */
[----:B------:R-:W-:Y:S01]  /*0590*/  DFMA R10, R10, R10, R10 ;  /* 0x0000000a0a0a722b */ /* 0x000fe2000000000a */
[----:B---3--:R-:W-:Y:S01]  /*05a0*/  FMUL R35, R0, UR6 ;  /* 0x0000000600237c20 */ /* 0x008fe20008400000 */
[----:B----4-:R-:W-:-:S06]  /*05b0*/  FMUL R34, R2, R2 ;  /* 0x0000000202227220 */ /* 0x010fcc0000400000 */
[----:B------:R-:W-:Y:S01]  /*05c0*/  DFMA R10, R6, R10, R6 ;  /* 0x0000000a060a722b */ /* 0x000fe20000000006 */
[----:B------:R-:W-:-:S07]  /*05d0*/  FSETP.GEU.AND P1, PT, |R25|, 6.5827683646048100446e-37, PT ;  /* 0x036000001900780b */ /* 0x000fce0003f2e200 */
[----:B------:R-:W-:-:S08]  /*05e0*/  DFMA R8, R10, -R8, 1 ;  /* 0x3ff000000a08742b */ /* 0x000fd00000000808 */
[----:B------:R-:W-:-:S08]  /*05f0*/  DFMA R10, R10, R8, R10 ;  /* 0x000000080a0a722b */ /* 0x000fd0000000000a */
[----:B------:R-:W-:-:S08]  /*0600*/  DMUL R6, R10, R24 ;  /* 0x000000180a067228 */ /* 0x000fd00000000000 */
[----:B------:R-:W-:-:S08]  /*0610*/  DFMA R8, R6, -400, R24 ;  /* 0xc07900000608782b */ /* 0x000fd00000000018 */
[----:B------:R-:W-:-:S10]  /*0620*/  DFMA R6, R10, R8, R6 ;  /* 0x000000080a06722b */ /* 0x000fd40000000006 */
[----:B------:R-:W-:-:S05]  /*0630*/  FFMA R4, RZ, 3.890625, R7 ;  /* 0x40790000ff047823 */ /* 0x000fca0000000007 */
[----:B------:R-:W-:-:S13]  /*0640*/  FSETP.GT.AND P0, PT, |R4|, 1.469367938527859385e-39, PT ;  /* 0x001000000400780b */ /* 0x000fda0003f04200 */
[----:B------:R-:W-:Y:S05]  /*0650*/  @P0 BRA P1, `(.L_x_45) ;  /* 0x0000000000140947 */ /* 0x000fea0000800000 */
[----:B------:R-:W-:Y:S01]  /*0660*/  IMAD.MOV.U32 R23, RZ, RZ, 0x40790000 ;  /* 0x40790000ff177424 */ /* 0x000fe200078e00ff */
[----:B------:R-:W-:-:S07]  /*0670*/  MOV R44, 0x690 ;  /* 0x00000690002c7802 */ /* 0x000fce0000000f00 */
[----:B------:R-:W-:Y:S05]  /*0680*/  CALL.REL.NOINC `($__internal_1_$__cuda_sm20_div_rn_f64_full) ;  /* 0x0000001800bc7944 */ /* 0x000fea0003c00000 */
[----:B------:R-:W-:Y:S01]  /*0690*/  MOV R6, R2 ;  /* 0x0000000200067202 */ /* 0x000fe20000000f00 */
[----:B------:R-:W-:-:S07]  /*06a0*/  IMAD.MOV.U32 R7, RZ, RZ, R3 ;  /* 0x000000ffff077224 */ /* 0x000fce00078e0003 */
.L_x_45:
[----:B------:R-:W-:Y:S05]  /*06b0*/  BSYNC.RECONVERGENT B0 ;  /* 0x0000000000007941 */ /* 0x000fea0003800200 */
.L_x_44:
[----:B------:R-:W0:Y:S01]  /*06c0*/  MUFU.RCP64H R3, 400 ;  /* 0x4079000000037908 */ /* 0x000e220000001800 */
[----:B------:R-:W-:Y:S02]  /*06d0*/  HFMA2 R8, -RZ, RZ, 0, 0 ;  /* 0x00000000ff087431 */ /* 0x000fe400000001ff */
[----:B------:R-:W-:Y:S01]  /*06e0*/  IMAD.MOV.U32 R9, RZ, RZ, 0x40790000 ;  /* 0x40790000ff097424 */ /* 0x000fe200078e00ff */
[----:B------:R-:W-:Y:S01]  /*06f0*/  MOV R2, 0x1 ;  /* 0x0000000100027802 */ /* 0x000fe20000000f00 */
[C---:B------:R-:W-:Y:S01]  /*0700*/  IMAD.IADD R0, R42.reuse, 0x1, R5 ;  /* 0x000000012a007824 */ /* 0x040fe200078e0205 */
[----:B------:R-:W1:Y:S01]  /*0710*/  LDCU UR5, c[0x3][0x10] ;  /* 0x00c00200ff0577ac */ /* 0x000e620008000800 */
[----:B------:R-:W-:Y:S01]  /*0720*/  IADD3 R13, PT, PT, R42, R41, RZ ;  /* 0x000000292a0d7210 */ /* 0x000fe20007ffe0ff */
[----:B------:R-:W-:Y:S01]  /*0730*/  BSSY.RECONVERGENT B0, `(.L_x_46) ;  /* 0x0000019000007945 */ /* 0x000fe20003800200 */
[----:B------:R2:W3:Y:S01]  /*0740*/  I2F.F64 R24, R0 ;  /* 0x0000000000187312 */ /* 0x0004e20000201c00 */
[----:B------:R-:W4:Y:S01]  /*0750*/  LDCU UR6, c[0x3][0x8] ;  /* 0x00c00100ff0677ac */ /* 0x000f220008000800 */
[----:B--2---:R-:W-:Y:S01]  /*0760*/  I2FP.F32.U32 R0, R13 ;  /* 0x0000000d00007245 */ /* 0x004fe20000201000 */
[----:B0-----:R-:W-:-:S05]  /*0770*/  DFMA R10, R2, -R8, 1 ;  /* 0x3ff00000020a742b */ /* 0x001fca0000000808 */
[----:B------:R-:W0:Y:S01]  /*0780*/  F2F.F32.F64 R6, R6 ;  /* 0x0000000600067310 */ /* 0x000e220000301000 */
[----:B------:R-:W-:Y:S01]  /*0790*/  FADD R0, -R0, 200 ;  /* 0x4348000000007421 */ /* 0x000fe20000000100 */
[----:B---3--:R-:W-:Y:S02]  /*07a0*/  DMUL R24, R24, 100 ;  /* 0x4059000018187828 */ /* 0x008fe40000000000 */
[----:B------:R-:W-:Y:S01]  /*07b0*/  DFMA R10, R10, R10, R10 ;  /* 0x0000000a0a0a722b */ /* 0x000fe2000000000a */
[----:B-1----:R-:W-:-:S07]  /*07c0*/  FMUL R0, R0, UR5 ;  /* 0x0000000500007c20 */ /* 0x002fce0008400000 */
[----:B------:R-:W-:Y:S01]  /*07d0*/  DFMA R10, R2, R10, R2 ;  /* 0x0000000a020a722b */ /* 0x000fe20000000002 */
[----:B------:R-:W-:Y:S01]  /*07e0*/  FSETP.GEU.AND P1, PT, |R25|, 6.5827683646048100446e-37, PT ;  /* 0x036000001900780b */ /* 0x000fe20003f2e200 */
[----:B0-----:R-:W-:-:S06]  /*07f0*/  FMUL R12, R6, R6 ;  /* 0x00000006060c7220 */ /* 0x001fcc0000400000 */
[----:B------:R-:W-:-:S08]  /*0800*/  DFMA R8, R10, -R8, 1 ;  /* 0x3ff000000a08742b */ /* 0x000fd00000000808 */
[----:B------:R-:W-:Y:S01]  /*0810*/  DFMA R8, R10, R8, R10 ;  /* 0x000000080a08722b */ /* 0x000fe2000000000a */
[----:B----4-:R-:W-:-:S07]  /*0820*/  FMUL R11, R0, UR6 ;  /* 0x00000006000b7c20 */ /* 0x010fce0008400000 */
        /* <DEDUP_REMOVED lines=9> */
.L_x_47:
[----:B------:R-:W-:Y:S05]  /*08c0*/  BSYNC.RECONVERGENT B0 ;  /* 0x0000000000007941 */ /* 0x000fea0003800200 */
.L_x_46:
[----:B------:R-:W0:Y:S01]  /*08d0*/  F2F.F32.F64 R2, R2 ;  /* 0x0000000200027310 */ /* 0x000e220000301000 */
[----:B------:R-:W-:Y:S01]  /*08e0*/  IADD3 R9, PT, PT, R42, R13, RZ ;  /* 0x0000000d2a097210 */ /* 0x000fe20007ffe0ff */
[----:B------:R-:W1:Y:S01]  /*08f0*/  LDCU.64 UR6, c[0x0][0x358] ;  /* 0x00006b00ff0677ac */ /* 0x000e620008000a00 */
[----:B------:R-:W2:Y:S01]  /*0900*/  LDCU UR5, c[0x3][0x10] ;  /* 0x00c00200ff0577ac */ /* 0x000ea20008000800 */
[----:B------:R-:W3:Y:S01]  /*0910*/  LDCU UR10, c[0x3][0x8] ;  /* 0x00c00100ff0a77ac */ /* 0x000ee20008000800 */
[----:B0-----:R-:W-:-:S07]  /*0920*/  FMUL R10, R2, R2 ;  /* 0x00000002020a7220 */ /* 0x001fce0000400000 */
.L_x_82:
[----:B------:R-:W-:Y:S01]  /*0930*/  ISETP.GT.U32.AND P0, PT, R43, 0x18f, PT ;  /* 0x0000018f2b00780c */ /* 0x000fe20003f04070 */
[----:B------:R-:W-:-:S12]  /*0940*/  BSSY.RECONVERGENT B0, `(.L_x_48) ;  /* 0x000017f000007945 */ /* 0x000fd80003800200 */
[----:B0---45:R-:W-:Y:S05]  /*0950*/  @P0 BRA `(.L_x_49) ;  /* 0x0000001400f40947 */ /* 0x031fea0003800000 */
[----:B------:R-:W0:Y:S01]  /*0960*/  MUFU.RCP64H R5, 300 ;  /* 0x4072c00000057908 */ /* 0x000e220000001800 */
[----:B------:R-:W-:Y:S01]  /*0970*/  IMAD.MOV.U32 R2, RZ, RZ, 0x0 ;  /* 0x00000000ff027424 */ /* 0x000fe200078e00ff */
[----:B------:R-:W-:Y:S01]  /*0980*/  MOV R3, 0x4072c000 ;  /* 0x4072c00000037802 */ /* 0x000fe20000000f00 */
[----:B------:R-:W-:Y:S01]  /*0990*/  IMAD.MOV.U32 R4, RZ, RZ, 0x1 ;  /* 0x00000001ff047424 */ /* 0x000fe200078e00ff */
[C---:B------:R-:W-:Y:S01]  /*09a0*/  IADD3 R0, PT, PT, R39.reuse, -0x64, RZ ;  /* 0xffffff9c27007810 */ /* 0x040fe20007ffe0ff */
[----:B------:R-:W-:Y:S01]  /*09b0*/  BSSY.RECONVERGENT B2, `(.L_x_50) ;  /* 0x000001f000027945 */ /* 0x000fe20003800200 */
[C---:B------:R-:W-:Y:S02]  /*09c0*/  ISETP.GT.AND P6, PT, R39.reuse, RZ, PT ;  /* 0x000000ff2700720c */ /* 0x040fe40003fc4270 */
[----:B------:R-:W4:Y:S01]  /*09d0*/  I2F.F64 R18, R0 ;  /* 0x0000000000127312 */ /* 0x000f220000201c00 */
[----:B------:R-:W-:Y:S02]  /*09e0*/  ISETP.NE.AND P1, PT, R36, 0x3, PT ;  /* 0x000000032400780c */ /* 0x000fe40003f25270 */
[----:B------:R-:W-:-:S02]  /*09f0*/  ISETP.GT.AND P4, PT, R39, RZ, PT ;  /* 0x000000ff2700720c */ /* 0x000fc40003f84270 */
[C---:B------:R-:W-:Y:S02]  /*0a00*/  ISETP.NE.AND P0, PT, R39.reuse, 0x12b, PT ;  /* 0x0000012b2700780c */ /* 0x040fe40003f05270 */
[C---:B------:R-:W-:Y:S01]  /*0a10*/  ISETP.GT.AND P2, PT, R39.reuse, RZ, PT ;  /* 0x000000ff2700720c */ /* 0x040fe20003f44270 */
[----:B0-----:R-:W-:Y:S01]  /*0a20*/  DFMA R6, R4, -R2, 1 ;  /* 0x3ff000000406742b */ /* 0x001fe20000000802 */
[----:B------:R-:W-:Y:S01]  /*0a30*/  ISETP.GT.AND P3, PT, R39, RZ, PT ;  /* 0x000000ff2700720c */ /* 0x000fe20003f64270 */
[----:B----4-:R-:W-:-:S06]  /*0a40*/  DMUL R18, R18, 100 ;  /* 0x4059000012127828 */ /* 0x010fcc0000000000 */
[----:B------:R-:W-:-:S08]  /*0a50*/  DFMA R6, R6, R6, R6 ;  /* 0x000000060606722b */ /* 0x000fd00000000006 */
[----:B------:R-:W-:-:S08]  /*0a60*/  DFMA R6, R4, R6, R4 ;  /* 0x000000060406722b */ /* 0x000fd00000000004 */
[----:B------:R-:W-:-:S08]  /*0a70*/  DFMA R2, R6, -R2, 1 ;  /* 0x3ff000000602742b */ /* 0x000fd00000000802 */
[----:B------:R-:W-:-:S08]  /*0a80*/  DFMA R2, R6, R2, R6 ;  /* 0x000000020602722b */ /* 0x000fd00000000006 */
[----:B------:R-:W-:-:S08]  /*0a90*/  DMUL R4, R18, R2 ;  /* 0x0000000212047228 */ /* 0x000fd00000000000 */
[----:B------:R-:W-:-:S08]  /*0aa0*/  DFMA R6, R4, -300, R18 ;  /* 0xc072c0000406782b */ /* 0x000fd00000000012 */
[----:B------:R-:W-:Y:S01]  /*0ab0*/  DFMA R2, R2, R6, R4 ;  /* 0x000000060202722b */ /* 0x000fe20000000004 */
[----:B------:R-:W-:Y:S02]  /*0ac0*/  P2R R6, PR, RZ, 0x40 ;  /* 0x00000040ff067803 */ /* 0x000fe40000000000 */
[----:B------:R-:W-:Y:S02]  /*0ad0*/  FSETP.GEU.AND P6, PT, |R19|, 6.5827683646048100446e-37, PT ;  /* 0x036000001300780b */ /* 0x000fe40003fce200 */
[----:B------:R-:W-:Y:S02]  /*0ae0*/  P2R R7, PR, RZ, 0x2 ;  /* 0x00000002ff077803 */ /* 0x000fe40000000000 */
[----:B------:R-:W-:-:S03]  /*0af0*/  P2R R5, PR, RZ, 0x10 ;  /* 0x00000010ff057803 */ /* 0x000fc60000000000 */
[----:B------:R-:W-:Y:S01]  /*0b00*/  FFMA R4, RZ, 3.79296875, R3 ;  /* 0x4072c000ff047823 */ /* 0x000fe20000000003 */
[C---:B------:R-:W-:Y:S02]  /*0b10*/  ISETP.GT.AND P1, PT, R39.reuse, RZ, PT ;  /* 0x000000ff2700720c */ /* 0x040fe40003f24270 */
[----:B------:R-:W-:Y:S02]  /*0b20*/  ISETP.GT.AND P4, PT, R39, RZ, P0 ;  /* 0x000000ff2700720c */ /* 0x000fe40000784270 */
[----:B------:R-:W-:-:S13]  /*0b30*/  FSETP.GT.AND P5, PT, |R4|, 1.469367938527859385e-39, PT ;  /* 0x001000000400780b */ /* 0x000fda0003fa4200 */
[----:B------:R-:W-:Y:S05]  /*0b40*/  @P5 BRA P6, `(.L_x_51) ;  /* 0x0000000000145947 */ /* 0x000fea0003000000 */
[----:B------:R-:W-:Y:S01]  /*0b50*/  IMAD.MOV.U32 R24, RZ, RZ, R18 ;  /* 0x000000ffff187224 */ /* 0x000fe200078e0012 */
[----:B------:R-:W-:Y:S01]  /*0b60*/  MOV R25, R19 ;  /* 0x0000001300197202 */ /* 0x000fe20000000f00 */
[----:B------:R-:W-:Y:S01]  /*0b70*/  IMAD.MOV.U32 R23, RZ, RZ, 0x4072c000 ;  /* 0x4072c000ff177424 */ /* 0x000fe200078e00ff */
[----:B------:R-:W-:-:S07]  /*0b80*/  MOV R44, 0xba0 ;  /* 0x00000ba0002c7802 */ /* 0x000fce0000000f00 */
[----:B-123--:R-:W-:Y:S05]  /*0b90*/  CALL.REL.NOINC `($__internal_1_$__cuda_sm20_div_rn_f64_full) ;  /* 0x0000001400787944 */ /* 0x00efea0003c00000 */
.L_x_51:
[----:B-123--:R-:W-:Y:S05]  /*0ba0*/  BSYNC.RECONVERGENT B2 ;  /* 0x0000000000027941 */ /* 0x00efea0003800200 */
.L_x_50:
[----:B------:R-:W0:Y:S01]  /*0bb0*/  LDC.64 R18, c[0x0][0x380] ;  /* 0x0000e000ff127b82 */ /* 0x000e220000000a00 */
[----:B------:R-:W-:Y:S01]  /*0bc0*/  ISETP.NE.AND P5, PT, R7, RZ, PT ;  /* 0x000000ff0700720c */ /* 0x000fe20003fa5270 */
[----:B------:R-:W1:Y:S01]  /*0bd0*/  F2F.F32.F64 R2, R2 ;  /* 0x0000000200027310 */ /* 0x000e620000301000 */
[----:B------:R-:W-:Y:S01]  /*0be0*/  BSSY.RECONVERGENT B1, `(.L_x_52) ;  /* 0x0000061000017945 */ /* 0x000fe20003800200 */
[----:B------:R-:W-:Y:S01]  /*0bf0*/  MOV R8, R43 ;  /* 0x0000002b00087202 */ /* 0x000fe20000000f00 */
[----:B-1----:R-:W-:Y:S01]  /*0c00*/  FMUL R7, R2, R2 ;  /* 0x0000000202077220 */ /* 0x002fe20000400000 */
[----:B0-----:R-:W-:-:S08]  /*0c10*/  IMAD.WIDE.U32 R18, R39, 0x640, R18 ;  /* 0x0000064027127825 */ /* 0x001fd000078e0012 */
[----:B------:R-:W-:Y:S05]  /*0c20*/  @!P5 BRA `(.L_x_53) ;  /* 0x000000040070d947 */ /* 0x000fea0003800000 */
[----:B------:R-:W-:Y:S01]  /*0c30*/  ISETP.NE.AND P5, PT, R43, RZ, PT ;  /* 0x000000ff2b00720c */ /* 0x000fe20003fa5270 */
[----:B------:R-:W-:-:S12]  /*0c40*/  BSSY.RECONVERGENT B2, `(.L_x_54) ;  /* 0x000001a000027945 */ /* 0x000fd80003800200 */
[----:B------:R-:W-:Y:S05]  /*0c50*/  @P4 BRA P5, `(.L_x_55) ;  /* 0x0000000000104947 */ /* 0x000fea0002800000 */
[----:B------:R-:W-:-:S13]  /*0c60*/  ISETP.NE.AND P5, PT, R39, RZ, PT ;  /* 0x000000ff2700720c */ /* 0x000fda0003fa5270 */
[----:B------:R-:W-:Y:S05]  /*0c70*/  @P5 BRA `(.L_x_56) ;  /* 0x0000000000585947 */ /* 0x000fea0003800000 */
[----:B------:R0:W-:Y:S01]  /*0c80*/  STG.E desc[UR6][R16.64+0x15f900], R37 ;  /* 0x15f9002510007986 */ /* 0x0001e2000c101906 */
[----:B------:R-:W-:Y:S05]  /*0c90*/  BRA `(.L_x_56) ;  /* 0x0000000000507947 */ /* 0x000fea0003800000 */
.L_x_55:
[----:B------:R-:W-:Y:S01]  /*0ca0*/  FADD R2, R34, R7 ;  /* 0x0000000722027221 */ /* 0x000fe20000000000 */
[----:B------:R-:W-:Y:S01]  /*0cb0*/  UMOV UR8, 0x47ae147b ;  /* 0x47ae147b00087882 */ /* 0x000fe20000000000 */
[----:B------:R-:W-:Y:S01]  /*0cc0*/  UMOV UR9, 0x3f947ae1 ;  /* 0x3f947ae100097882 */ /* 0x000fe20000000000 */
[----:B------:R-:W-:-:S03]  /*0cd0*/  MOV R23, 0x437c0000 ;  /* 0x437c000000177802 */ /* 0x000fc60000000f00 */
[----:B------:R-:W0:Y:S02]  /*0ce0*/  F2F.F64.F32 R2, R2 ;  /* 0x0000000200027310 */ /* 0x000e240000201800 */
[----:B0-----:R-:W-:Y:S01]  /*0cf0*/  DMUL R20, R2, -UR8 ;  /* 0x8000000802147c28 */ /* 0x001fe20008000000 */
[----:B------:R-:W-:-:S09]  /*0d00*/  IMAD.MOV.U32 R3, RZ, RZ, 0x3bbb989d ;  /* 0x3bbb989dff037424 */ /* 0x000fd200078e00ff */
[----:B------:R-:W0:Y:S02]  /*0d10*/  F2F.F32.F64 R20, R20 ;  /* 0x0000001400147310 */ /* 0x000e240000301000 */
[----:B0-----:R-:W-:-:S04]  /*0d20*/  FFMA.SAT R0, R20, R3, 0.5 ;  /* 0x3f00000014007423 */ /* 0x001fc80000002003 */
[----:B------:R-:W-:-:S04]  /*0d30*/  FFMA.RM R0, R0, R23, 12582913 ;  /* 0x4b40000100007423 */ /* 0x000fc80000004017 */
[C---:B------:R-:W-:Y:S01]  /*0d40*/  FADD R3, R0.reuse, -12583039 ;  /* 0xcb40007f00037421 */ /* 0x040fe20000000000 */
[----:B------:R-:W-:-:S03]  /*0d50*/  IMAD.SHL.U32 R0, R0, 0x800000, RZ ;  /* 0x0080000000007824 */ /* 0x000fc600078e00ff */
[----:B------:R-:W-:-:S04]  /*0d60*/  FFMA R3, R20, 1.4426950216293334961, -R3 ;  /* 0x3fb8aa3b14037823 */ /* 0x000fc80000000803 */
[----:B------:R-:W-:Y:S01]  /*0d70*/  FFMA R4, R20, 1.925963033500011079e-08, R3 ;  /* 0x32a5706014047823 */ /* 0x000fe20000000003 */
[----:B------:R-:W-:-:S03]  /*0d80*/  IMAD.WIDE.U32 R2, R43, 0x4, R18 ;  /* 0x000000042b027825 */ /* 0x000fc600078e0012 */
[----:B------:R-:W0:Y:S02]  /*0d90*/  MUFU.EX2 R23, R4 ;  /* 0x0000000400177308 */ /* 0x000e240000000800 */
[----:B------:R1:W-:Y:S04]  /*0da0*/  STG.E desc[UR6][R2.64], RZ ;  /* 0x000000ff02007986 */ /* 0x0003e8000c101906 */
[----:B------:R1:W-:Y:S01]  /*0db0*/  STG.E desc[UR6][R2.64+0x75300], RZ ;  /* 0x075300ff02007986 */ /* 0x0003e2000c101906 */
[----:B0-----:R-:W-:-:S05]  /*0dc0*/  FMUL R23, R0, R23 ;  /* 0x0000001700177220 */ /* 0x001fca0000400000 */
[----:B------:R1:W-:Y:S02]  /*0dd0*/  STG.E desc[UR6][R2.64+0xea600], R23 ;  /* 0x0ea6001702007986 */ /* 0x0003e4000c101906 */
.L_x_56:
[----:B------:R-:W-:Y:S05]  /*0de0*/  BSYNC.RECONVERGENT B2 ;  /* 0x0000000000027941 */ /* 0x000fea0003800200 */
.L_x_54:
[----:B------:R-:W-:Y:S02]  /*0df0*/  ISETP.NE.AND P5, PT, R36, RZ, PT ;  /* 0x000000ff2400720c */ /* 0x000fe40003fa5270 */
[----:B------:R-:W-:-:S11]  /*0e00*/  MOV R8, R41 ;  /* 0x0000002900087202 */ /* 0x000fd60000000f00 */
        /* <DEDUP_REMOVED lines=8> */
.L_x_58:
[----:B-1----:R-:W-:Y:S01]  /*0e90*/  FADD R2, R12, R7 ;  /* 0x000000070c027221 */ /* 0x002fe20000000000 */
[----:B------:R-:W-:Y:S01]  /*0ea0*/  UMOV UR8, 0x47ae147b ;  /* 0x47ae147b00087882 */ /* 0x000fe20000000000 */
[----:B------:R-:W-:Y:S01]  /*0eb0*/  UMOV UR9, 0x3f947ae1 ;  /* 0x3f947ae100097882 */ /* 0x000fe20000000000 */
[----:B------:R-:W-:-:S03]  /*0ec0*/  MOV R23, 0x437c0000 ;  /* 0x437c000000177802 */ /* 0x000fc60000000f00 */
[----:B------:R-:W1:Y:S02]  /*0ed0*/  F2F.F64.F32 R2, R2 ;  /* 0x0000000200027310 */ /* 0x000e640000201800 */
[----:B-1----:R-:W-:Y:S01]  /*0ee0*/  DMUL R20, R2, -UR8 ;  /* 0x8000000802147c28 */ /* 0x002fe20008000000 */
[----:B------:R-:W-:-:S09]  /*0ef0*/  IMAD.MOV.U32 R3, RZ, RZ, 0x3bbb989d ;  /* 0x3bbb989dff037424 */ /* 0x000fd200078e00ff */
[----:B------:R-:W1:Y:S02]  /*0f00*/  F2F.F32.F64 R20, R20 ;  /* 0x0000001400147310 */ /* 0x000e640000301000 */
[----:B-1----:R-:W-:-:S04]  /*0f10*/  FFMA.SAT R0, R20, R3, 0.5 ;  /* 0x3f00000014007423 */ /* 0x002fc80000002003 */
[----:B------:R-:W-:-:S04]  /*0f20*/  FFMA.RM R0, R0, R23, 12582913 ;  /* 0x4b40000100007423 */ /* 0x000fc80000004017 */
[C---:B------:R-:W-:Y:S01]  /*0f30*/  FADD R3, R0.reuse, -12583039 ;  /* 0xcb40007f00037421 */ /* 0x040fe20000000000 */
[----:B------:R-:W-:-:S03]  /*0f40*/  IMAD.SHL.U32 R0, R0, 0x800000, RZ ;  /* 0x0080000000007824 */ /* 0x000fc600078e00ff */
[----:B------:R-:W-:-:S04]  /*0f50*/  FFMA R3, R20, 1.4426950216293334961, -R3 ;  /* 0x3fb8aa3b14037823 */ /* 0x000fc80000000803 */
[----:B------:R-:W-:Y:S01]  /*0f60*/  FFMA R4, R20, 1.925963033500011079e-08, R3 ;  /* 0x32a5706014047823 */ /* 0x000fe20000000003 */
[----:B------:R-:W-:-:S03]  /*0f70*/  IMAD.WIDE.U32 R2, R41, 0x4, R18 ;  /* 0x0000000429027825 */ /* 0x000fc600078e0012 */
[----:B------:R-:W1:Y:S02]  /*0f80*/  MUFU.EX2 R23, R4 ;  /* 0x0000000400177308 */ /* 0x000e640000000800 */
[----:B------:R2:W-:Y:S04]  /*0f90*/  STG.E desc[UR6][R2.64], RZ ;  /* 0x000000ff02007986 */ /* 0x0005e8000c101906 */
[----:B------:R2:W-:Y:S01]  /*0fa0*/  STG.E desc[UR6][R2.64+0x75300], RZ ;  /* 0x075300ff02007986 */ /* 0x0005e2000c101906 */
[----:B-1----:R-:W-:-:S05]  /*0fb0*/  FMUL R23, R0, R23 ;  /* 0x0000001700177220 */ /* 0x002fca0000400000 */
[----:B------:R2:W-:Y:S02]  /*0fc0*/  STG.E desc[UR6][R2.64+0xea600], R23 ;  /* 0x0ea6001702007986 */ /* 0x0005e4000c101906 */
.L_x_59:
[----:B------:R-:W-:Y:S05]  /*0fd0*/  BSYNC.RECONVERGENT B2 ;  /* 0x0000000000027941 */ /* 0x000fea0003800200 */
.L_x_57:
[----:B------:R-:W-:Y:S02]  /*0fe0*/  ISETP.NE.AND P5, PT, R36, 0x1, PT ;  /* 0x000000012400780c */ /* 0x000fe40003fa5270 */
[----:B------:R-:W-:-:S11]  /*0ff0*/  MOV R8, R13 ;  /* 0x0000000d00087202 */ /* 0x000fd60000000f00 */
[----:B------:R-:W-:Y:S05]  /*1000*/  @!P5 BRA `(.L_x_53) ;  /* 0x000000000078d947 */ /* 0x000fea0003800000 */
[----:B------:R-:W-:-:S13]  /*1010*/  ISETP.NE.AND P6, PT, R5, RZ, PT ;  /* 0x000000ff0500720c */ /* 0x000fda0003fc5270 */
[----:B------:R-:W-:Y:S05]  /*1020*/  @P0 BRA P6, `(.L_x_60) ;  /* 0x00000000001c0947 */ /* 0x000fea0003000000 */
[----:B------:R-:W-:Y:S01]  /*1030*/  ISETP.NE.AND P5, PT, R39, RZ, PT ;  /* 0x000000ff2700720c */ /* 0x000fe20003fa5270 */
[----:B------:R-:W-:-:S12]  /*1040*/  IMAD.MOV.U32 R8, RZ, RZ, R9 ;  /* 0x000000ffff087224 */ /* 0x000fd800078e0009 */
[----:B------:R-:W-:Y:S05]  /*1050*/  @P5 BRA `(.L_x_53) ;  /* 0x0000000000645947 */ /* 0x000fea0003800000 */
[----:B-12---:R-:W-:Y:S01]  /*1060*/  IMAD.WIDE R2, R42, 0x4, R14 ;  /* 0x000000042a027825 */ /* 0x006fe200078e020e */
[----:B------:R-:W-:-:S04]  /*1070*/  MOV R8, R9 ;  /* 0x0000000900087202 */ /* 0x000fc80000000f00 */
[----:B------:R4:W-:Y:S01]  /*1080*/  STG.E desc[UR6][R2.64+0x15f900], R11 ;  /* 0x15f9000b02007986 */ /* 0x0009e2000c101906 */
[----:B------:R-:W-:Y:S05]  /*1090*/  BRA `(.L_x_53) ;  /* 0x0000000000547947 */ /* 0x000fea0003800000 */
.L_x_60:
[----:B-12---:R-:W-:Y:S01]  /*10a0*/  FADD R2, R10, R7 ;  /* 0x000000070a027221 */ /* 0x006fe20000000000 */
[----:B------:R-:W-:Y:S01]  /*10b0*/  UMOV UR8, 0x47ae147b ;  /* 0x47ae147b00087882 */ /* 0x000fe20000000000 */
[----:B------:R-:W-:Y:S01]  /*10c0*/  UMOV UR9, 0x3f947ae1 ;  /* 0x3f947ae100097882 */ /* 0x000fe20000000000 */
[----:B------:R-:W-:Y:S02]  /*10d0*/  MOV R21, 0x437c0000 ;  /* 0x437c000000157802 */ /* 0x000fe40000000f00 */
[----:B------:R-:W-:Y:S01]  /*10e0*/  MOV R8, R9 ;  /* 0x0000000900087202 */ /* 0x000fe20000000f00 */
        /* <DEDUP_REMOVED lines=16> */
.L_x_53:
[----:B------:R-:W-:Y:S05]  /*11f0*/  BSYNC.RECONVERGENT B1 ;  /* 0x0000000000017941 */ /* 0x000fea0003800200 */
.L_x_52:
[----:B------:R-:W-:-:S13]  /*1200*/  ISETP.GE.U32.AND P5, PT, R40, 0x3, PT ;  /* 0x000000032800780c */ /* 0x000fda0003fa6070 */
[----:B------:R-:W-:Y:S05]  /*1210*/  @!P5 BRA `(.L_x_49) ;  /* 0x0000000c00c4d947 */ /* 0x000fea0003800000 */
.L_x_81:
[----:B------:R-:W-:Y:S01]  /*1220*/  ISETP.EQ.OR P5, PT, R8, RZ, !P4 ;  /* 0x000000ff0800720c */ /* 0x000fe200067a2670 */
[----:B------:R-:W-:-:S12]  /*1230*/  BSSY.RECONVERGENT B2, `(.L_x_61) ;  /* 0x000003b000027945 */ /* 0x000fd80003800200 */
[----:B-12---:R-:W-:Y:S05]  /*1240*/  @P5 BRA `(.L_x_62) ;  /* 0x0000000000c05947 */ /* 0x006fea0003800000 */
[----:B-----5:R-:W5:Y:S01]  /*1250*/  MUFU.RCP64H R21, 400 ;  /* 0x4079000000157908 */ /* 0x020f620000001800 */
[----:B-12-4-:R-:W-:Y:S02]  /*1260*/  HFMA2 R3, -RZ, RZ, 2.236328125, 0 ;  /* 0x40790000ff037431 */ /* 0x016fe400000001ff */
[----:B------:R-:W-:Y:S01]  /*1270*/  IMAD.MOV.U32 R2, RZ, RZ, 0x0 ;  /* 0x00000000ff027424 */ /* 0x000fe200078e00ff */
[----:B------:R-:W-:Y:S01]  /*1280*/  IADD3 R0, PT, PT, R8, -0xc7, RZ ;  /* 0xffffff3908007810 */ /* 0x000fe20007ffe0ff */
[----:B------:R-:W-:Y:S01]  /*1290*/  IMAD.MOV.U32 R20, RZ, RZ, 0x1 ;  /* 0x00000001ff147424 */ /* 0x000fe200078e00ff */
[----:B------:R-:W-:Y:S02]  /*12a0*/  BSSY.RECONVERGENT B3, `(.L_x_63) ;  /* 0x0000014000037945 */ /* 0x000fe40003800200 */
[----:B------:R-:W1:Y:S03]  /*12b0*/  I2F.F64 R22, R0 ;  /* 0x0000000000167312 */ /* 0x000e660000201c00 */
[----:B-----5:R-:W-:-:S02]  /*12c0*/  DFMA R4, R20, -R2, 1 ;  /* 0x3ff000001404742b */ /* 0x020fc40000000802 */
[----:B-1----:R-:W-:-:S06]  /*12d0*/  DMUL R22, R22, 100 ;  /* 0x4059000016167828 */ /* 0x002fcc0000000000 */
[----:B------:R-:W-:-:S08]  /*12e0*/  DFMA R4, R4, R4, R4 ;  /* 0x000000040404722b */ /* 0x000fd00000000004 */
        /* <DEDUP_REMOVED lines=10> */
[----:B------:R-:W-:Y:S01]  /*1390*/  MOV R25, R23 ;  /* 0x0000001700197202 */ /* 0x000fe20000000f00 */
[----:B------:R-:W-:Y:S01]  /*13a0*/  IMAD.MOV.U32 R24, RZ, RZ, R22 ;  /* 0x000000ffff187224 */ /* 0x000fe200078e0016 */
[----:B------:R-:W-:Y:S01]  /*13b0*/  MOV R44, 0x13e0 ;  /* 0x000013e0002c7802 */ /* 0x000fe20000000f00 */
[----:B------:R-:W-:-:S07]  /*13c0*/  IMAD.MOV.U32 R23, RZ, RZ, 0x40790000 ;  /* 0x40790000ff177424 */ /* 0x000fce00078e00ff */
[----:B0--3--:R-:W-:Y:S05]  /*13d0*/  CALL.REL.NOINC `($__internal_1_$__cuda_sm20_div_rn_f64_full) ;  /* 0x0000000c00687944 */ /* 0x009fea0003c00000 */
.L_x_64:
[----:B------:R-:W-:Y:S05]  /*13e0*/  BSYNC.RECONVERGENT B3 ;  /* 0x0000000000037941 */ /* 0x000fea0003800200 */
.L_x_63:
[----:B------:R-:W1:Y:S01]  /*13f0*/  F2F.F32.F64 R2, R2 ;  /* 0x0000000200027310 */ /* 0x000e620000301000 */
[----:B------:R-:W-:Y:S01]  /*1400*/  UMOV UR8, 0x47ae147b ;  /* 0x47ae147b00087882 */ /* 0x000fe20000000000 */
[----:B------:R-:W-:Y:S01]  /*1410*/  UMOV UR9, 0x3f947ae1 ;  /* 0x3f947ae100097882 */ /* 0x000fe20000000000 */
[----:B------:R-:W-:Y:S01]  /*1420*/  MOV R21, 0x3bbb989d ;  /* 0x3bbb989d00157802 */ /* 0x000fe20000000f00 */
[----:B------:R-:W-:Y:S02]  /*1430*/  IMAD.MOV.U32 R23, RZ, RZ, 0x437c0000 ;  /* 0x437c0000ff177424 */ /* 0x000fe400078e00ff */
[----:B-1----:R-:W-:Y:S01]  /*1440*/  FFMA R0, R2, R2, R7 ;  /* 0x0000000202007223 */ /* 0x002fe20000000007 */
[----:B------:R-:W-:-:S03]  /*1450*/  IMAD.WIDE.U32 R2, R8, 0x4, R18 ;  /* 0x0000000408027825 */ /* 0x000fc600078e0012 */
[----:B------:R-:W1:Y:S02]  /*1460*/  F2F.F64.F32 R4, R0 ;  /* 0x0000000000047310 */ /* 0x000e640000201800 */
[----:B------:R2:W-:Y:S04]  /*1470*/  STG.E desc[UR6][R2.64], RZ ;  /* 0x000000ff02007986 */ /* 0x0005e8000c101906 */
[----:B------:R2:W-:Y:S01]  /*1480*/  STG.E desc[UR6][R2.64+0x75300], RZ ;  /* 0x075300ff02007986 */ /* 0x0005e2000c101906 */
[----:B-1----:R-:W-:-:S10]  /*1490*/  DMUL R4, R4, -UR8 ;  /* 0x8000000804047c28 */ /* 0x002fd40008000000 */
[----:B------:R-:W1:Y:S02]  /*14a0*/  F2F.F32.F64 R4, R4 ;  /* 0x0000000400047310 */ /* 0x000e640000301000 */
[----:B-1----:R-:W-:-:S04]  /*14b0*/  FFMA.SAT R6, R4, R21, 0.5 ;  /* 0x3f00000004067423 */ /* 0x002fc80000002015 */
[----:B------:R-:W-:-:S04]  /*14c0*/  FFMA.RM R6, R6, R23, 12582913 ;  /* 0x4b40000106067423 */ /* 0x000fc80000004017 */
[C---:B------:R-:W-:Y:S01]  /*14d0*/  FADD R21, R6.reuse, -12583039 ;  /* 0xcb40007f06157421 */ /* 0x040fe20000000000 */
[----:B------:R-:W-:-:S03]  /*14e0*/  SHF.L.U32 R6, R6, 0x17, RZ ;  /* 0x0000001706067819 */ /* 0x000fc600000006ff */
[----:B------:R-:W-:-:S04]  /*14f0*/  FFMA R21, R4, 1.4426950216293334961, -R21 ;  /* 0x3fb8aa3b04157823 */ /* 0x000fc80000000815 */
[----:B------:R-:W-:-:S06]  /*1500*/  FFMA R21, R4, 1.925963033500011079e-08, R21 ;  /* 0x32a5706004157823 */ /* 0x000fcc0000000015 */
[----:B------:R-:W1:Y:S02]  /*1510*/  MUFU.EX2 R21, R21 ;  /* 0x0000001500157308 */ /* 0x000e640000000800 */
[----:B-1----:R-:W-:-:S05]  /*1520*/  FMUL R5, R6, R21 ;  /* 0x0000001506057220 */ /* 0x002fca0000400000 */
[----:B------:R2:W-:Y:S01]  /*1530*/  STG.E desc[UR6][R2.64+0xea600], R5 ;  /* 0x0ea6000502007986 */ /* 0x0005e2000c101906 */
[----:B------:R-:W-:Y:S05]  /*1540*/  BRA `(.L_x_65) ;  /* 0x0000000000247947 */ /* 0x000fea0003800000 */
.L_x_62:
[----:B------:R-:W-:-:S13]  /*1550*/  ISETP.NE.AND P5, PT, R39, RZ, PT ;  /* 0x000000ff2700720c */ /* 0x000fda0003fa5270 */
[----:B------:R-:W-:Y:S05]  /*1560*/  @P5 BRA `(.L_x_65) ;  /* 0x00000000001c5947 */ /* 0x000fea0003800000 */
[----:B-12-45:R-:W1:Y:S01]  /*1570*/  LDC.64 R2, c[0x0][0x380] ;  /* 0x0000e000ff027b82 */ /* 0x036e620000000a00 */
[----:B------:R-:W-:-:S05]  /*1580*/  I2FP.F32.U32 R0, R8 ;  /* 0x0000000800007245 */ /* 0x000fca0000201000 */
[----:B------:R-:W-:-:S04]  /*1590*/  FADD R0, -R0, 200 ;  /* 0x4348000000007421 */ /* 0x000fc80000000100 */
[----:B------:R-:W-:-:S04]  /*15a0*/  FMUL R0, R0, UR5 ;  /* 0x0000000500007c20 */ /* 0x000fc80008400000 */
[----:B------:R-:W-:Y:S01]  /*15b0*/  FMUL R5, R0, UR10 ;  /* 0x0000000a00057c20 */ /* 0x000fe20008400000 */
[----:B-1----:R-:W-:-:S05]  /*15c0*/  IMAD.WIDE.U32 R2, R8, 0x4, R2 ;  /* 0x0000000408027825 */ /* 0x002fca00078e0002 */
[----:B------:R1:W-:Y:S02]  /*15d0*/  STG.E desc[UR6][R2.64+0x15f900], R5 ;  /* 0x15f9000502007986 */ /* 0x0003e4000c101906 */
.L_x_65:
[----:B------:R-:W-:Y:S05]  /*15e0*/  BSYNC.RECONVERGENT B2 ;  /* 0x0000000000027941 */ /* 0x000fea0003800200 */
.L_x_61:
[----:B------:R-:W-:Y:S01]  /*15f0*/  BSSY.RECONVERGENT B2, `(.L_x_66) ;  /* 0x000003a000027945 */ /* 0x000fe20003800200 */
[----:B-12---:R-:W-:-:S03]  /*1600*/  IMAD.IADD R5, R42, 0x1, R8 ;  /* 0x000000012a057824 */ /* 0x006fc600078e0208 */
[----:B------:R-:W-:Y:S05]  /*1610*/  @P0 BRA P3, `(.L_x_67) ;  /* 0x0000000000280947 */ /* 0x000fea0001800000 */
[----:B------:R-:W-:-:S13]  /*1620*/  ISETP.NE.AND P5, PT, R39, RZ, PT ;  /* 0x000000ff2700720c */ /* 0x000fda0003fa5270 */
[----:B------:R-:W-:Y:S05]  /*1630*/  @P5 BRA `(.L_x_68) ;  /* 0x0000000000d45947 */ /* 0x000fea0003800000 */
[----:B----45:R-:W1:Y:S01]  /*1640*/  LDC.64 R2, c[0x0][0x380] ;  /* 0x0000e000ff027b82 */ /* 0x030e620000000a00 */
[----:B------:R-:W-:-:S05]  /*1650*/  I2FP.F32.U32 R0, R5 ;  /* 0x0000000500007245 */ /* 0x000fca0000201000 */
[----:B------:R-:W-:-:S04]  /*1660*/  FADD R0, -R0, 200 ;  /* 0x4348000000007421 */ /* 0x000fc80000000100 */
[----:B------:R-:W-:-:S04]  /*1670*/  FMUL R0, R0, UR5 ;  /* 0x0000000500007c20 */ /* 0x000fc80008400000 */
[----:B------:R-:W-:Y:S01]  /*1680*/  FMUL R21, R0, UR10 ;  /* 0x0000000a00157c20 */ /* 0x000fe20008400000 */
[----:B-1----:R-:W-:-:S05]  /*1690*/  IMAD.WIDE.U32 R2, R5, 0x4, R2 ;  /* 0x0000000405027825 */ /* 0x002fca00078e0002 */
[----:B------:R1:W-:Y:S01]  /*16a0*/  STG.E desc[UR6][R2.64+0x15f900], R21 ;  /* 0x15f9001502007986 */ /* 0x0003e2000c101906 */
[----:B------:R-:W-:Y:S05]  /*16b0*/  BRA `(.L_x_68) ;  /* 0x0000000000b47947 */ /* 0x000fea0003800000 */
.L_x_67:
[----:B------:R-:W1:Y:S01]  /*16c0*/  MUFU.RCP64H R23, 400 ;  /* 0x4079000000177908 */ /* 0x000e620000001800 */
[----:B----45:R-:W-:Y:S02]  /*16d0*/  HFMA2 R2, -RZ, RZ, 0, 0 ;  /* 0x00000000ff027431 */ /* 0x030fe400000001ff */
[----:B------:R-:W-:Y:S01]  /*16e0*/  IMAD.MOV.U32 R3, RZ, RZ, 0x40790000 ;  /* 0x40790000ff037424 */ /* 0x000fe200078e00ff */
[----:B------:R-:W-:Y:S01]  /*16f0*/  MOV R22, 0x1 ;  /* 0x0000000100167802 */ /* 0x000fe20000000f00 */
[----:B------:R-:W-:Y:S01]  /*1700*/  VIADD R0, R5, 0xffffff39 ;  /* 0xffffff3905007836 */ /* 0x000fe20000000000 */
[----:B------:R-:W-:Y:S03]  /*1710*/  BSSY.RECONVERGENT B3, `(.L_x_69) ;  /* 0x0000012000037945 */ /* 0x000fe60003800200 */
[----:B------:R-:W2:Y:S01]  /*1720*/  I2F.F64 R24, R0 ;  /* 0x0000000000187312 */ /* 0x000ea20000201c00 */
[----:B-1----:R-:W-:-:S02]  /*1730*/  DFMA R20, R22, -R2, 1 ;  /* 0x3ff000001614742b */ /* 0x002fc40000000802 */
[----:B--2---:R-:W-:-:S06]  /*1740*/  DMUL R24, R24, 100 ;  /* 0x4059000018187828 */ /* 0x004fcc0000000000 */
        /* <DEDUP_REMOVED lines=11> */
[----:B------:R-:W-:Y:S02]  /*1800*/  MOV R23, 0x40790000 ;  /* 0x4079000000177802 */ /* 0x000fe40000000f00 */
[----:B------:R-:W-:-:S07]  /*1810*/  MOV R44, 0x1830 ;  /* 0x00001830002c7802 */ /* 0x000fce0000000f00 */
[----:B0--3--:R-:W-:Y:S05]  /*1820*/  CALL.REL.NOINC `($__internal_1_$__cuda_sm20_div_rn_f64_full) ;  /* 0x0000000800547944 */ /* 0x009fea0003c00000 */
.L_x_70:
[----:B------:R-:W-:Y:S05]  /*1830*/  BSYNC.RECONVERGENT B3 ;  /* 0x0000000000037941 */ /* 0x000fea0003800200 */
.L_x_69:
[----:B------:R-:W1:Y:S01]  /*1840*/  F2F.F32.F64 R2, R2 ;  /* 0x0000000200027310 */ /* 0x000e620000301000 */
[----:B------:R-:W-:Y:S01]  /*1850*/  UMOV UR8, 0x47ae147b ;  /* 0x47ae147b00087882 */ /* 0x000fe20000000000 */
[----:B------:R-:W-:Y:S01]  /*1860*/  UMOV UR9, 0x3f947ae1 ;  /* 0x3f947ae100097882 */ /* 0x000fe20000000000 */
[----:B------:R-:W-:Y:S01]  /*1870*/  IMAD.MOV.U32 R23, RZ, RZ, 0x3bbb989d ;  /* 0x3bbb989dff177424 */ /* 0x000fe200078e00ff */
[----:B------:R-:W-:Y:S01]  /*1880*/  MOV R25, 0x437c0000 ;  /* 0x437c000000197802 */ /* 0x000fe20000000f00 */
        /* <DEDUP_REMOVED lines=10> */
[----:B------:R-:W-:-:S03]  /*1930*/  IMAD.SHL.U32 R4, R4, 0x800000, RZ ;  /* 0x0080000004047824 */ /* 0x000fc600078e00ff */
[----:B------:R-:W-:-:S04]  /*1940*/  FFMA R23, R20, 1.4426950216293334961, -R23 ;  /* 0x3fb8aa3b14177823 */ /* 0x000fc80000000817 */
[----:B------:R-:W-:-:S06]  /*1950*/  FFMA R23, R20, 1.925963033500011079e-08, R23 ;  /* 0x32a5706014177823 */ /* 0x000fcc0000000017 */
[----:B------:R-:W1:Y:S02]  /*1960*/  MUFU.EX2 R23, R23 ;  /* 0x0000001700177308 */ /* 0x000e640000000800 */
[----:B-1----:R-:W-:-:S05]  /*1970*/  FMUL R21, R4, R23 ;  /* 0x0000001704157220 */ /* 0x002fca0000400000 */
[----:B------:R2:W-:Y:S02]  /*1980*/  STG.E desc[UR6][R2.64+0xea600], R21 ;  /* 0x0ea6001502007986 */ /* 0x0005e4000c101906 */
.L_x_68:
[----:B------:R-:W-:Y:S05]  /*1990*/  BSYNC.RECONVERGENT B2 ;  /* 0x0000000000027941 */ /* 0x000fea0003800200 */
.L_x_66:
[----:B------:R-:W-:Y:S01]  /*19a0*/  BSSY.RECONVERGENT B2, `(.L_x_71) ;  /* 0x000003a000027945 */ /* 0x000fe20003800200 */
[----:B------:R-:W-:-:S03]  /*19b0*/  IADD3 R5, PT, PT, R42, R5, RZ ;  /* 0x000000052a057210 */ /* 0x000fc60007ffe0ff */
[----:B------:R-:W-:Y:S05]  /*19c0*/  @P0 BRA P2, `(.L_x_72) ;  /* 0x0000000000280947 */ /* 0x000fea0001000000 */
        /* <DEDUP_REMOVED lines=8> */
[----:B------:R1:W-:Y:S01]  /*1a50*/  STG.E desc[UR6][R2.64+0x15f900], R21 ;  /* 0x15f9001502007986 */ /* 0x0003e2000c101906 */
[----:B------:R-:W-:Y:S05]  /*1a60*/  BRA `(.L_x_73) ;  /* 0x0000000000b47947 */ /* 0x000fea0003800000 */
.L_x_72:
[----:B------:R-:W0:Y:S01]  /*1a70*/  MUFU.RCP64H R23, 400 ;  /* 0x4079000000177908 */ /* 0x000e220000001800 */
[----:B-12-45:R-:W-:Y:S02]  /*1a80*/  HFMA2 R3, -RZ, RZ, 2.236328125, 0 ;  /* 0x40790000ff037431 */ /* 0x036fe400000001ff */
[----:B------:R-:W-:Y:S01]  /*1a90*/  IMAD.MOV.U32 R2, RZ, RZ, 0x0 ;  /* 0x00000000ff027424 */ /* 0x000fe200078e00ff */
[----:B------:R-:W-:Y:S01]  /*1aa0*/  IADD3 R0, PT, PT, R5, -0xc7, RZ ;  /* 0xffffff3905007810 */ /* 0x000fe20007ffe0ff */
[----:B------:R-:W-:Y:S01]  /*1ab0*/  IMAD.MOV.U32 R22, RZ, RZ, 0x1 ;  /* 0x00000001ff167424 */ /* 0x000fe200078e00ff */
[----:B------:R-:W-:Y:S02]  /*1ac0*/  BSSY.RECONVERGENT B3, `(.L_x_74) ;  /* 0x0000012000037945 */ /* 0x000fe40003800200 */
[----:B------:R-:W1:Y:S03]  /*1ad0*/  I2F.F64 R24, R0 ;  /* 0x0000000000187312 */ /* 0x000e660000201c00 */
[----:B0-----:R-:W-:-:S02]  /*1ae0*/  DFMA R20, R22, -R2, 1 ;  /* 0x3ff000001614742b */ /* 0x001fc40000000802 */
        /* <DEDUP_REMOVED lines=14> */
[----:B---3--:R-:W-:Y:S05]  /*1bd0*/  CALL.REL.NOINC `($__internal_1_$__cuda_sm20_div_rn_f64_full) ;  /* 0x0000000400687944 */ /* 0x008fea0003c00000 */
.L_x_75:
[----:B------:R-:W-:Y:S05]  /*1be0*/  BSYNC.RECONVERGENT B3 ;  /* 0x0000000000037941 */ /* 0x000fea0003800200 */
.L_x_74:
[----:B------:R-:W0:Y:S01]  /*1bf0*/  F2F.F32.F64 R2, R2 ;  /* 0x0000000200027310 */ /* 0x000e220000301000 */
[----:B------:R-:W-:Y:S01]  /*1c00*/  UMOV UR8, 0x47ae147b ;  /* 0x47ae147b00087882 */ /* 0x000fe20000000000 */
[----:B------:R-:W-:Y:S01]  /*1c10*/  UMOV UR9, 0x3f947ae1 ;  /* 0x3f947ae100097882 */ /* 0x000fe20000000000 */
[----:B------:R-:W-:Y:S01]  /*1c20*/  MOV R23, 0x3bbb989d ;  /* 0x3bbb989d00177802 */ /* 0x000fe20000000f00 */
[----:B------:R-:W-:Y:S02]  /*1c30*/  IMAD.MOV.U32 R25, RZ, RZ, 0x437c0000 ;  /* 0x437c0000ff197424 */ /* 0x000fe400078e00ff */
[----:B0-----:R-:W-:Y:S01]  /*1c40*/  FFMA R0, R2, R2, R7 ;  /* 0x0000000202007223 */ /* 0x001fe20000000007 */
[----:B------:R-:W-:-:S03]  /*1c50*/  IMAD.WIDE.U32 R2, R5, 0x4, R18 ;  /* 0x0000000405027825 */ /* 0x000fc600078e0012 */
[----:B------:R-:W0:Y:S02]  /*1c60*/  F2F.F64.F32 R20, R0 ;  /* 0x0000000000147310 */ /* 0x000e240000201800 */
[----:B------:R1:W-:Y:S04]  /*1c70*/  STG.E desc[UR6][R2.64], RZ ;  /* 0x000000ff02007986 */ /* 0x0003e8000c101906 */
[----:B------:R1:W-:Y:S01]  /*1c80*/  STG.E desc[UR6][R2.64+0x75300], RZ ;  /* 0x075300ff02007986 */ /* 0x0003e2000c101906 */
[----:B0-----:R-:W-:-:S10]  /*1c90*/  DMUL R20, R20, -UR8 ;  /* 0x8000000814147c28 */ /* 0x001fd40008000000 */
[----:B------:R-:W0:Y:S02]  /*1ca0*/  F2F.F32.F64 R20, R20 ;  /* 0x0000001400147310 */ /* 0x000e240000301000 */
[----:B0-----:R-:W-:-:S04]  /*1cb0*/  FFMA.SAT R4, R20, R23, 0.5 ;  /* 0x3f00000014047423 */ /* 0x001fc80000002017 */
[----:B------:R-:W-:-:S04]  /*1cc0*/  FFMA.RM R4, R4, R25, 12582913 ;  /* 0x4b40000104047423 */ /* 0x000fc80000004019 */
[C---:B------:R-:W-:Y:S01]  /*1cd0*/  FADD R23, R4.reuse, -12583039 ;  /* 0xcb40007f04177421 */ /* 0x040fe20000000000 */
[----:B------:R-:W-:-:S03]  /*1ce0*/  SHF.L.U32 R4, R4, 0x17, RZ ;  /* 0x0000001704047819 */ /* 0x000fc600000006ff */
[----:B------:R-:W-:-:S04]  /*1cf0*/  FFMA R23, R20, 1.4426950216293334961, -R23 ;  /* 0x3fb8aa3b14177823 */ /* 0x000fc80000000817 */
[----:B------:R-:W-:-:S06]  /*1d00*/  FFMA R23, R20, 1.925963033500011079e-08, R23 ;  /* 0x32a5706014177823 */ /* 0x000fcc0000000017 */
[----:B------:R-:W0:Y:S02]  /*1d10*/  MUFU.EX2 R23, R23 ;  /* 0x0000001700177308 */ /* 0x000e240000000800 */
[----:B0-----:R-:W-:-:S05]  /*1d20*/  FMUL R21, R4, R23 ;  /* 0x0000001704157220 */ /* 0x001fca0000400000 */
[----:B------:R1:W-:Y:S02]  /*1d30*/  STG.E desc[UR6][R2.64+0xea600], R21 ;  /* 0x0ea6001502007986 */ /* 0x0003e4000c101906 */
.L_x_73:
[----:B------:R-:W-:Y:S05]  /*1d40*/  BSYNC.RECONVERGENT B2 ;  /* 0x0000000000027941 */ /* 0x000fea0003800200 */
.L_x_71:
[----:B------:R-:W-:Y:S01]  /*1d50*/  BSSY.RECONVERGENT B2, `(.L_x_76) ;  /* 0x000003a000027945 */ /* 0x000fe20003800200 */
[----:B------:R-:W-:-:S03]  /*1d60*/  IMAD.IADD R5, R42, 0x1, R5 ;  /* 0x000000012a057824 */ /* 0x000fc600078e0205 */
        /* <DEDUP_REMOVED lines=11> */
.L_x_77:
[----:B------:R-:W0:Y:S01]  /*1e20*/  MUFU.RCP64H R23, 400 ;  /* 0x4079000000177908 */ /* 0x000e220000001800 */
[----:B-12-45:R-:W-:Y:S02]  /*1e30*/  HFMA2 R2, -RZ, RZ, 0, 0 ;  /* 0x00000000ff027431 */ /* 0x036fe400000001ff */
[----:B------:R-:W-:Y:S01]  /*1e40*/  IMAD.MOV.U32 R3, RZ, RZ, 0x40790000 ;  /* 0x40790000ff037424 */ /* 0x000fe200078e00ff */
[----:B------:R-:W-:Y:S01]  /*1e50*/  MOV R22, 0x1 ;  /* 0x0000000100167802 */ /* 0x000fe20000000f00 */
[----:B------:R-:W-:Y:S01]  /*1e60*/  VIADD R0, R5, 0xffffff39 ;  /* 0xffffff3905007836 */ /* 0x000fe20000000000 */
[----:B------:R-:W-:Y:S03]  /*1e70*/  BSSY.RECONVERGENT B3, `(.L_x_79) ;  /* 0x0000012000037945 */ /* 0x000fe60003800200 */
[----:B------:R-:W1:Y:S01]  /*1e80*/  I2F.F64 R24, R0 ;  /* 0x0000000000187312 */ /* 0x000e620000201c00 */
        /* <DEDUP_REMOVED lines=15> */
[----:B---3--:R-:W-:Y:S05]  /*1f80*/  CALL.REL.NOINC `($__internal_1_$__cuda_sm20_div_rn_f64_full) ;  /* 0x00000000007c7944 */ /* 0x008fea0003c00000 */
.L_x_80:
[----:B------:R-:W-:Y:S05]  /*1f90*/  BSYNC.RECONVERGENT B3 ;  /* 0x0000000000037941 */ /* 0x000fea0003800200 */
.L_x_79:
[----:B------:R-:W0:Y:S01]  /*1fa0*/  F2F.F32.F64 R2, R2 ;  /* 0x0000000200027310 */ /* 0x000e220000301000 */
[----:B------:R-:W-:Y:S01]  /*1fb0*/  UMOV UR8, 0x47ae147b ;  /* 0x47ae147b00087882 */ /* 0x000fe20000000000 */
[----:B------:R-:W-:Y:S01]  /*1fc0*/  UMOV UR9, 0x3f947ae1 ;  /* 0x3f947ae100097882 */ /* 0x000fe20000000000 */
[----:B------:R-:W-:Y:S01]  /*1fd0*/  IMAD.MOV.U32 R23, RZ, RZ, 0x3bbb989d ;  /* 0x3bbb989dff177424 */ /* 0x000fe200078e00ff */
[----:B------:R-:W-:Y:S01]  /*1fe0*/  MOV R25, 0x437c0000 ;  /* 0x437c000000197802 */ /* 0x000fe20000000f00 */
        /* <DEDUP_REMOVED lines=10> */
[----:B------:R-:W-:-:S03]  /*2090*/  IMAD.SHL.U32 R4, R4, 0x800000, RZ ;  /* 0x0080000004047824 */ /* 0x000fc600078e00ff */
[----:B------:R-:W-:-:S04]  /*20a0*/  FFMA R23, R20, 1.4426950216293334961, -R23 ;  /* 0x3fb8aa3b14177823 */ /* 0x000fc80000000817 */
[----:B------:R-:W-:-:S06]  /*20b0*/  FFMA R23, R20, 1.925963033500011079e-08, R23 ;  /* 0x32a5706014177823 */ /* 0x000fcc0000000017 */
[----:B------:R-:W0:Y:S02]  /*20c0*/  MUFU.EX2 R23, R23 ;  /* 0x0000001700177308 */ /* 0x000e240000000800 */
[----:B0-----:R-:W-:-:S05]  /*20d0*/  FMUL R21, R4, R23 ;  /* 0x0000001704157220 */ /* 0x001fca0000400000 */
[----:B------:R1:W-:Y:S02]  /*20e0*/  STG.E desc[UR6][R2.64+0xea600], R21 ;  /* 0x0ea6001502007986 */ /* 0x0003e4000c101906 */
.L_x_78:
[----:B------:R-:W-:Y:S05]  /*20f0*/  BSYNC.RECONVERGENT B2 ;  /* 0x0000000000027941 */ /* 0x000fea0003800200 */
.L_x_76:
[----:B------:R-:W-:-:S04]  /*2100*/  IADD3 R8, PT, PT, R42, R5, RZ ;  /* 0x000000052a087210 */ /* 0x000fc80007ffe0ff */
[----:B------:R-:W-:-:S13]  /*2110*/  ISETP.GE.U32.AND P5, PT, R8, 0x190, PT ;  /* 0x000001900800780c */ /* 0x000fda0003fa6070 */
[----:B------:R-:W-:Y:S05]  /*2120*/  @!P5 BRA `(.L_x_81) ;  /* 0xfffffff0003cd947 */ /* 0x000fea000383ffff */
.L_x_49:
[----:B-123--:R-:W-:Y:S05]  /*2130*/  BSYNC.RECONVERGENT B0 ;  /* 0x0000000000007941 */ /* 0x00efea0003800200 */
.L_x_48:
[----:B------:R-:W-:-:S05]  /*2140*/  IMAD.IADD R39, R38, 0x1, R39 ;  /* 0x0000000126277824 */ /* 0x000fca00078e0227 */
[----:B------:R-:W-:-:S13]  /*2150*/  ISETP.GE.AND P0, PT, R39, 0x12c, PT ;  /* 0x0000012c2700780c */ /* 0x000fda0003f06270 */
[----:B------:R-:W-:Y:S05]  /*2160*/  @!P0 BRA `(.L_x_82) ;  /* 0xffffffe400f08947 */ /* 0x000fea000383ffff */
[----:B------:R-:W-:Y:S05]  /*2170*/  EXIT ;  /* 0x000000000000794d */ /* 0x000fea0003800000 */
        .weak           $__internal_1_$__cuda_sm20_div_rn_f64_full
        .type           $__internal_1_$__cuda_sm20_div_rn_f64_full,@function
        .size           $__internal_1_$__cuda_sm20_div_rn_f64_full,(.L_x_90 - $__internal_1_$__cuda_sm20_div_rn_f64_full)
$__internal_1_$__cuda_sm20_div_rn_f64_full:
[----:B------:R-:W-:Y:S02]  /*2180*/  IMAD.MOV.U32 R21, RZ, RZ, R25 ;  /* 0x000000ffff157224 */ /* 0x000fe400078e0019 */
[----:B------:R-:W-:Y:S01]  /*2190*/  HFMA2 R2, -RZ, RZ, 0.0045166015625, 0 ;  /* 0x1ca00000ff027431 */ /* 0x000fe200000001ff */
[----:B------:R-:W-:Y:S01]  /*21a0*/  LOP3.LUT R3, R23, 0x7ff00000, RZ, 0xc0, !PT ;  /* 0x7ff0000017037812 */ /* 0x000fe200078ec0ff */
[----:B------:R-:W-:Y:S01]  /*21b0*/  IMAD.U32 R22, RZ, RZ, UR4 ;  /* 0x00000004ff167e24 */ /* 0x000fe2000f8e00ff */
[----:B------:R-:W-:Y:S01]  /*21c0*/  MOV R20, R24 ;  /* 0x0000001800147202 */ /* 0x000fe20000000f00 */
[----:B------:R-:W-:Y:S01]  /*21d0*/  BSSY.RECONVERGENT B1, `(.L_x_83) ;  /* 0x0000055000017945 */ /* 0x000fe20003800200 */
[----:B------:R-:W-:Y:S02]  /*21e0*/  LOP3.LUT R4, R21, 0x7ff00000, RZ, 0xc0, !PT ;  /* 0x7ff0000015047812 */ /* 0x000fe400078ec0ff */
[----:B------:R-:W-:Y:S01]  /*21f0*/  LOP3.LUT R0, R23, 0x800fffff, RZ, 0xc0, !PT ;  /* 0x800fffff17007812 */ /* 0x000fe200078ec0ff */
[----:B------:R-:W-:Y:S01]  /*2200*/  IMAD.MOV.U32 R26, RZ, RZ, R20 ;  /* 0x000000ffff1a7224 */ /* 0x000fe200078e0014 */
[----:B------:R-:W-:-:S02]  /*2210*/  ISETP.GE.U32.AND P5, PT, R4, R3, PT ;  /* 0x000000030400720c */ /* 0x000fc40003fa6070 */
[----:B------:R-:W-:Y:S02]  /*2220*/  MOV R24, UR4 ;  /* 0x0000000400187c02 */ /* 0x000fe40008000f00 */
[----:B------:R-:W-:Y:S02]  /*2230*/  SEL R27, R2, 0x63400000, !P5 ;  /* 0x63400000021b7807 */ /* 0x000fe40006800000 */
[----:B------:R-:W-:Y:S02]  /*2240*/  FSETP.GEU.AND P5, PT, |R21|, 1.469367938527859385e-39, PT ;  /* 0x001000001500780b */ /* 0x000fe40003fae200 */
[----:B------:R-:W-:-:S11]  /*2250*/  LOP3.LUT R27, R27, 0x800fffff, R21, 0xf8, !PT ;  /* 0x800fffff1b1b7812 */ /* 0x000fd600078ef815 */
[C---:B------:R-:W-:Y:S02]  /*2260*/  @!P5 LOP3.LUT R25, R23.reuse, 0x7ff00000, RZ, 0xc0, !PT ;  /* 0x7ff000001719d812 */ /* 0x040fe400078ec0ff */
[----:B------:R-:W-:Y:S02]  /*2270*/  @!P5 MOV R28, RZ ;  /* 0x000000ff001cd202 */ /* 0x000fe40000000f00 */
[----:B------:R-:W-:Y:S02]  /*2280*/  @!P5 ISETP.GE.U32.AND P6, PT, R4, R25, PT ;  /* 0x000000190400d20c */ /* 0x000fe40003fc6070 */
[----:B------:R-:W-:Y:S01]  /*2290*/  LOP3.LUT R25, R0, 0x3ff00000, RZ, 0xfc, !PT ;  /* 0x3ff0000000197812 */ /* 0x000fe200078efcff */
[----:B------:R-:W-:Y:S01]  /*22a0*/  IMAD.MOV.U32 R0, RZ, RZ, R4 ;  /* 0x000000ffff007224 */ /* 0x000fe200078e0004 */
[----:B------:R-:W-:Y:S02]  /*22b0*/  @!P5 SEL R29, R2, 0x63400000, !P6 ;  /* 0x63400000021dd807 */ /* 0x000fe40007000000 */
[----:B------:R-:W-:-:S02]  /*22c0*/  FSETP.GEU.AND P6, PT, |R23|, 1.469367938527859385e-39, PT ;  /* 0x001000001700780b */ /* 0x000fc40003fce200 */
[----:B------:R-:W-:-:S04]  /*22d0*/  @!P5 LOP3.LUT R29, R29, 0x80000000, R21, 0xf8, !PT ;  /* 0x800000001d1dd812 */ /* 0x000fc800078ef815 */
[----:B------:R-:W-:-:S06]  /*22e0*/  @!P5 LOP3.LUT R29, R29, 0x100000, RZ, 0xfc, !PT ;  /* 0x001000001d1dd812 */ /* 0x000fcc00078efcff */
[----:B------:R-:W-:Y:S02]  /*22f0*/  @!P5 DFMA R26, R26, 2, -R28 ;  /* 0x400000001a1ad82b */ /* 0x000fe4000000081c */
[----:B------:R-:W-:Y:S01]  /*2300*/  @!P6 DMUL R24, R22, 8.98846567431157953865e+307 ;  /* 0x7fe000001618e828 */ /* 0x000fe20000000000 */
[----:B------:R-:W-:-:S05]  /*2310*/  MOV R28, 0x1 ;  /* 0x00000001001c7802 */ /* 0x000fca0000000f00 */
[----:B------:R-:W0:Y:S02]  /*2320*/  MUFU.RCP64H R29, R25 ;  /* 0x00000019001d7308 */ /* 0x000e240000001800 */
[----:B------:R-:W-:Y:S02]  /*2330*/  @!P5 LOP3.LUT R0, R27, 0x7ff00000, RZ, 0xc0, !PT ;  /* 0x7ff000001b00d812 */ /* 0x000fe400078ec0ff */
[----:B------:R-:W-:Y:S01]  /*2340*/  @!P6 LOP3.LUT R3, R25, 0x7ff00000, RZ, 0xc0, !PT ;  /* 0x7ff000001903e812 */ /* 0x000fe200078ec0ff */
[----:B0-----:R-:W-:-:S08]  /*2350*/  DFMA R30, R28, -R24, 1 ;  /* 0x3ff000001c1e742b */ /* 0x001fd00000000818 */
[----:B------:R-:W-:-:S08]  /*2360*/  DFMA R30, R30, R30, R30 ;  /* 0x0000001e1e1e722b */ /* 0x000fd0000000001e */
[----:B------:R-:W-:-:S08]  /*2370*/  DFMA R30, R28, R30, R28 ;  /* 0x0000001e1c1e722b */ /* 0x000fd0000000001c */
[----:B------:R-:W-:-:S08]  /*2380*/  DFMA R28, R30, -R24, 1 ;  /* 0x3ff000001e1c742b */ /* 0x000fd00000000818 */
[----:B------:R-:W-:-:S08]  /*2390*/  DFMA R28, R30, R28, R30 ;  /* 0x0000001c1e1c722b */ /* 0x000fd0000000001e */
[----:B------:R-:W-:-:S08]  /*23a0*/  DMUL R30, R28, R26 ;  /* 0x0000001a1c1e7228 */ /* 0x000fd00000000000 */
[----:B------:R-:W-:-:S08]  /*23b0*/  DFMA R32, R30, -R24, R26 ;  /* 0x800000181e20722b */ /* 0x000fd0000000001a */
[----:B------:R-:W-:Y:S01]  /*23c0*/  DFMA R32, R28, R32, R30 ;  /* 0x000000201c20722b */ /* 0x000fe2000000001e */
[----:B------:R-:W-:Y:S01]  /*23d0*/  VIADD R28, R0, 0xffffffff ;  /* 0xffffffff001c7836 */ /* 0x000fe20000000000 */
[----:B------:R-:W-:-:S04]  /*23e0*/  IADD3 R29, PT, PT, R3, -0x1, RZ ;  /* 0xffffffff031d7810 */ /* 0x000fc80007ffe0ff */
[----:B------:R-:W-:-:S04]  /*23f0*/  ISETP.GT.U32.AND P5, PT, R28, 0x7feffffe, PT ;  /* 0x7feffffe1c00780c */ /* 0x000fc80003fa4070 */
[----:B------:R-:W-:-:S13]  /*2400*/  ISETP.GT.U32.OR P5, PT, R29, 0x7feffffe, P5 ;  /* 0x7feffffe1d00780c */ /* 0x000fda0002fa4470 */
[----:B------:R-:W-:Y:S05]  /*2410*/  @P5 BRA `(.L_x_84) ;  /* 0x00000000006c5947 */ /* 0x000fea0003800000 */
[----:B------:R-:W-:-:S04]  /*2420*/  LOP3.LUT R3, R23, 0x7ff00000, RZ, 0xc0, !PT ;  /* 0x7ff0000017037812 */ /* 0x000fc800078ec0ff */
[CC--:B------:R-:W-:Y:S02]  /*2430*/  ISETP.GE.U32.AND P5, PT, R4.reuse, R3.reuse, PT ;  /* 0x000000030400720c */ /* 0x0c0fe40003fa6070 */
[----:B------:R-:W-:Y:S02]  /*2440*/  VIADDMNMX R4, R4, -R3, 0xb9600000, !PT ;  /* 0xb960000004047446 */ /* 0x000fe40007800903 */
[----:B------:R-:W-:Y:S01]  /*2450*/  SEL R21, R2, 0x63400000, !P5 ;  /* 0x6340000002157807 */ /* 0x000fe20006800000 */
[----:B------:R-:W-:Y:S01]  /*2460*/  IMAD.MOV.U32 R2, RZ, RZ, RZ ;  /* 0x000000ffff027224 */ /* 0x000fe200078e00ff */
[----:B------:R-:W-:-:S05]  /*2470*/  VIMNMX R0, PT, PT, R4, 0x46a00000, PT ;  /* 0x46a0000004007848 */ /* 0x000fca0003fe0100 */
[----:B------:R-:W-:-:S05]  /*2480*/  IMAD.IADD R0, R0, 0x1, -R21 ;  /* 0x0000000100007824 */ /* 0x000fca00078e0a15 */
[----:B------:R-:W-:-:S06]  /*2490*/  IADD3 R3, PT, PT, R0, 0x7fe00000, RZ ;  /* 0x7fe0000000037810 */ /* 0x000fcc0007ffe0ff */
[----:B------:R-:W-:-:S10]  /*24a0*/  DMUL R28, R32, R2 ;  /* 0x00000002201c7228 */ /* 0x000fd40000000000 */
[----:B------:R-:W-:-:S13]  /*24b0*/  FSETP.GTU.AND P5, PT, |R29|, 1.469367938527859385e-39, PT ;  /* 0x001000001d00780b */ /* 0x000fda0003fac200 */
[----:B------:R-:W-:Y:S05]  /*24c0*/  @P5 BRA `(.L_x_85) ;  /* 0x0000000000945947 */ /* 0x000fea0003800000 */
[----:B------:R-:W-:Y:S01]  /*24d0*/  DFMA R24, R32, -R24, R26 ;  /* 0x800000182018722b */ /* 0x000fe2000000001a */
[----:B------:R-:W-:-:S09]  /*24e0*/  MOV R2, RZ ;  /* 0x000000ff00027202 */ /* 0x000fd20000000f00 */
[C---:B------:R-:W-:Y:S02]  /*24f0*/  FSETP.NEU.AND P5, PT, R25.reuse, RZ, PT ;  /* 0x000000ff1900720b */ /* 0x040fe40003fad000 */
[----:B------:R-:W-:-:S04]  /*2500*/  LOP3.LUT R23, R25, 0x80000000, R23, 0x48, !PT ;  /* 0x8000000019177812 */ /* 0x000fc800078e4817 */
[----:B------:R-:W-:-:S07]  /*2510*/  LOP3.LUT R3, R23, R3, RZ, 0xfc, !PT ;  /* 0x0000000317037212 */ /* 0x000fce00078efcff */
[----:B------:R-:W-:Y:S05]  /*2520*/  @!P5 BRA `(.L_x_85) ;  /* 0x00000000007cd947 */ /* 0x000fea0003800000 */
[----:B------:R-:W-:Y:S01]  /*2530*/  IMAD.MOV R21, RZ, RZ, -R0 ;  /* 0x000000ffff157224 */ /* 0x000fe200078e0a00 */
[----:B------:R-:W-:Y:S01]  /*2540*/  MOV R20, RZ ;  /* 0x000000ff00147202 */ /* 0x000fe20000000f00 */
[----:B------:R-:W-:-:S05]  /*2550*/  DMUL.RP R2, R32, R2 ;  /* 0x0000000220027228 */ /* 0x000fca0000008000 */
[----:B------:R-:W-:-:S05]  /*2560*/  DFMA R20, R28, -R20, R32 ;  /* 0x800000141c14722b */ /* 0x000fca0000000020 */
[----:B------:R-:W-:Y:S02]  /*2570*/  LOP3.LUT R23, R3, R23, RZ, 0x3c, !PT ;  /* 0x0000001703177212 */ /* 0x000fe400078e3cff */
[----:B------:R-:W-:-:S04]  /*2580*/  IADD3 R20, PT, PT, -R0, -0x43300000, RZ ;  /* 0xbcd0000000147810 */ /* 0x000fc80007ffe1ff */
[----:B------:R-:W-:-:S04]  /*2590*/  FSETP.NEU.AND P5, PT, |R21|, R20, PT ;  /* 0x000000141500720b */ /* 0x000fc80003fad200 */
[----:B------:R-:W-:Y:S02]  /*25a0*/  FSEL R28, R2, R28, !P5 ;  /* 0x0000001c021c7208 */ /* 0x000fe40006800000 */
[----:B------:R-:W-:Y:S01]  /*25b0*/  FSEL R29, R23, R29, !P5 ;  /* 0x0000001d171d7208 */ /* 0x000fe20006800000 */
[----:B------:R-:W-:Y:S06]  /*25c0*/  BRA `(.L_x_85) ;  /* 0x0000000000547947 */ /* 0x000fec0003800000 */
.L_x_84:
[----:B------:R-:W-:-:S14]  /*25d0*/  DSETP.NAN.AND P5, PT, R20, R20, PT ;  /* 0x000000141400722a */ /* 0x000fdc0003fa8000 */
[----:B------:R-:W-:Y:S05]  /*25e0*/  @P5 BRA `(.L_x_86) ;  /* 0x0000000000445947 */ /* 0x000fea0003800000 */
[----:B------:R-:W-:-:S14]  /*25f0*/  DSETP.NAN.AND P5, PT, R22, R22, PT ;  /* 0x000000161600722a */ /* 0x000fdc0003fa8000 */
[----:B------:R-:W-:Y:S05]  /*2600*/  @P5 BRA `(.L_x_87) ;  /* 0x0000000000305947 */ /* 0x000fea0003800000 */
[----:B------:R-:W-:Y:S01]  /*2610*/  ISETP.NE.AND P5, PT, R0, R3, PT ;  /* 0x000000030000720c */ /* 0x000fe20003fa5270 */
[----:B------:R-:W-:Y:S01]  /*2620*/  IMAD.MOV.U32 R28, RZ, RZ, 0x0 ;  /* 0x00000000ff1c7424 */ /* 0x000fe200078e00ff */
[----:B------:R-:W-:-:S11]  /*2630*/  MOV R29, 0xfff80000 ;  /* 0xfff80000001d7802 */ /* 0x000fd60000000f00 */
[----:B------:R-:W-:Y:S05]  /*2640*/  @!P5 BRA `(.L_x_85) ;  /* 0x000000000034d947 */ /* 0x000fea0003800000 */
[----:B------:R-:W-:Y:S02]  /*2650*/  ISETP.NE.AND P5, PT, R0, 0x7ff00000, PT ;  /* 0x7ff000000000780c */ /* 0x000fe40003fa5270 */
[----:B------:R-:W-:Y:S02]  /*2660*/  LOP3.LUT R29, R21, 0x80000000, R23, 0x48, !PT ;  /* 0x80000000151d7812 */ /* 0x000fe400078e4817 */
[----:B------:R-:W-:-:S13]  /*2670*/  ISETP.EQ.OR P5, PT, R3, RZ, !P5 ;  /* 0x000000ff0300720c */ /* 0x000fda0006fa2670 */
[----:B------:R-:W-:Y:S01]  /*2680*/  @P5 LOP3.LUT R0, R29, 0x7ff00000, RZ, 0xfc, !PT ;  /* 0x7ff000001d005812 */ /* 0x000fe200078efcff */
[----:B------:R-:W-:Y:S01]  /*2690*/  @!P5 IMAD.MOV.U32 R28, RZ, RZ, RZ ;  /* 0x000000ffff1cd224 */ /* 0x000fe200078e00ff */
[----:B------:R-:W-:-:S03]  /*26a0*/  @P5 MOV R28, RZ ;  /* 0x000000ff001c5202 */ /* 0x000fc60000000f00 */
[----:B------:R-:W-:Y:S01]  /*26b0*/  @P5 IMAD.MOV.U32 R29, RZ, RZ, R0 ;  /* 0x000000ffff1d5224 */ /* 0x000fe200078e0000 */
[----:B------:R-:W-:Y:S06]  /*26c0*/  BRA `(.L_x_85) ;  /* 0x0000000000147947 */ /* 0x000fec0003800000 */
.L_x_87:
[----:B------:R-:W-:Y:S02]  /*26d0*/  LOP3.LUT R29, R23, 0x80000, RZ, 0xfc, !PT ;  /* 0x00080000171d7812 */ /* 0x000fe400078efcff */
[----:B------:R-:W-:Y:S01]  /*26e0*/  MOV R28, R22 ;  /* 0x00000016001c7202 */ /* 0x000fe20000000f00 */
[----:B------:R-:W-:Y:S06]  /*26f0*/  BRA `(.L_x_85) ;  /* 0x0000000000087947 */ /* 0x000fec0003800000 */
.L_x_86:
[----:B------:R-:W-:Y:S01]  /*2700*/  LOP3.LUT R29, R21, 0x80000, RZ, 0xfc, !PT ;  /* 0x00080000151d7812 */ /* 0x000fe200078efcff */
[----:B------:R-:W-:-:S07]  /*2710*/  IMAD.MOV.U32 R28, RZ, RZ, R20 ;  /* 0x000000ffff1c7224 */ /* 0x000fce00078e0014 */
.L_x_85:
[----:B------:R-:W-:Y:S05]  /*2720*/  BSYNC.RECONVERGENT B1 ;  /* 0x0000000000017941 */ /* 0x000fea0003800200 */
.L_x_83:
[----:B------:R-:W-:Y:S01]  /*2730*/  HFMA2 R45, -RZ, RZ, 0, 0 ;  /* 0x00000000ff2d7431 */ /* 0x000fe200000001ff */
[----:B------:R-:W-:Y:S01]  /*2740*/  MOV R2, R28 ;  /* 0x0000001c00027202 */ /* 0x000fe20000000f00 */
[----:B------:R-:W-:Y:S02]  /*2750*/  IMAD.MOV.U32 R3, RZ, RZ, R29 ;  /* 0x000000ffff037224 */ /* 0x000fe400078e001d */
[----:B------:R-:W-:Y:S05]  /*2760*/  RET.REL.NODEC R44 `(_Z16initialize_waterR5water) ;  /* 0xffffffd82c247950 */ /* 0x000fea0003c3ffff */
.L_x_88:
        /* <DEDUP_REMOVED lines=9> */
.L_x_90:


//--------------------- .nv.shared.reserved.0     --------------------------
	.section	.nv.shared.reserved.0,"aw",@nobits
	.weak		__nv_reservedSMEM_offset_0_alias
	.size		__nv_reservedSMEM_offset_0_alias, 0, 64
	.other		__nv_reservedSMEM_offset_0_alias,@"STO_CUDA_RESERVED_SHARED STV_DEFAULT"
__nv_reservedSMEM_offset_0_alias:
	.zero		0
	.zero		64


//--------------------- .nv.global                --------------------------
	.section	.nv.global,"aw",@nobits
.nv.global:
	.type		_ZN28_INTERNAL_d17b8652_4_k_cu_dx4cuda3std3__45__cpo6cbeginE,@object
	.size		_ZN28_INTERNAL_d17b8652_4_k_cu_dx4cuda3std3__45__cpo6cbeginE,(_ZN28_INTERNAL_d17b8652_4_k_cu_dx4cuda3std6ranges3__45__cpo4prevE - _ZN28_INTERNAL_d17b8652_4_k_cu_dx4cuda3std3__45__cpo6cbeginE)
_ZN28_INTERNAL_d17b8652_4_k_cu_dx4cuda3std3__45__cpo6cbeginE:
	.zero		1
	.type		_ZN28_INTERNAL_d17b8652_4_k_cu_dx4cuda3std6ranges3__45__cpo4prevE,@object
	.size		_ZN28_INTERNAL_d17b8652_4_k_cu_dx4cuda3std6ranges3__45__cpo4prevE,(_ZN28_INTERNAL_d17b8652_4_k_cu_dx4cuda3std6ranges3__45__cpo9iter_moveE - _ZN28_INTERNAL_d17b8652_4_k_cu_dx4cuda3std6ranges3__45__cpo4prevE)
_ZN28_INTERNAL_d17b8652_4_k_cu_dx4cuda3std6ranges3__45__cpo4prevE:
	.zero		1
	.type		_ZN28_INTERNAL_d17b8652_4_k_cu_dx4cuda3std6ranges3__45__cpo9iter_moveE,@object
	.size		_ZN28_INTERNAL_d17b8652_4_k_cu_dx4cuda3std6ranges3__45__cpo9iter_moveE,(_ZN28_INTERNAL_d17b8652_4_k_cu_dx4cuda3std3__45__cpo7crbeginE - _ZN28_INTERNAL_d17b8652_4_k_cu_dx4cuda3std6ranges3__45__cpo9iter_moveE)
_ZN28_INTERNAL_d17b8652_4_k_cu_dx4cuda3std6ranges3__45__cpo9iter_moveE:
	.zero		1
	.type		_ZN28_INTERNAL_d17b8652_4_k_cu_dx4cuda3std3__45__cpo7crbeginE,@object
	.size		_ZN28_INTERNAL_d17b8652_4_k_cu_dx4cuda3std3__45__cpo7crbeginE,(_ZN28_INTERNAL_d17b8652_4_k_cu_dx4cuda3std6ranges3__45__cpo5ssizeE - _ZN28_INTERNAL_d17b8652_4_k_cu_dx4cuda3std3__45__cpo7crbeginE)
_ZN28_INTERNAL_d17b8652_4_k_cu_dx4cuda3std3__45__cpo7crbeginE:
	.zero		1
	.type		_ZN28_INTERNAL_d17b8652_4_k_cu_dx4cuda3std6ranges3__45__cpo5ssizeE,@object
	.size		_ZN28_INTERNAL_d17b8652_4_k_cu_dx4cuda3std6ranges3__45__cpo5ssizeE,(_ZN28_INTERNAL_d17b8652_4_k_cu_dx4cuda3std6ranges3__45__cpo4cendE - _ZN28_INTERNAL_d17b8652_4_k_cu_dx4cuda3std6ranges3__45__cpo5ssizeE)
_ZN28_INTERNAL_d17b8652_4_k_cu_dx4cuda3std6ranges3__45__cpo5ssizeE:
	.zero		1
	.type		_ZN28_INTERNAL_d17b8652_4_k_cu_dx4cuda3std6ranges3__45__cpo4cendE,@object
	.size		_ZN28_INTERNAL_d17b8652_4_k_cu_dx4cuda3std6ranges3__45__cpo4cendE,(_ZN28_INTERNAL_d17b8652_4_k_cu_dx4cuda3std3__45__cpo5beginE - _ZN28_INTERNAL_d17b8652_4_k_cu_dx4cuda3std6ranges3__45__cpo4cendE)
_ZN28_INTERNAL_d17b8652_4_k_cu_dx4cuda3std6ranges3__45__cpo4cendE:
	.zero		1
	.type		_ZN28_INTERNAL_d17b8652_4_k_cu_dx4cuda3std3__45__cpo5beginE,@object
	.size		_ZN28_INTERNAL_d17b8652_4_k_cu_dx4cuda3std3__45__cpo5beginE,(_ZN28_INTERNAL_d17b8652_4_k_cu_dx4cuda3std6ranges3__45__cpo9iter_swapE - _ZN28_INTERNAL_d17b8652_4_k_cu_dx4cuda3std3__45__cpo5beginE)
_ZN28_INTERNAL_d17b8652_4_k_cu_dx4cuda3std3__45__cpo5beginE:
	.zero		1
	.type		_ZN28_INTERNAL_d17b8652_4_k_cu_dx4cuda3std6ranges3__45__cpo9iter_swapE,@object
	.size		_ZN28_INTERNAL_d17b8652_4_k_cu_dx4cuda3std6ranges3__45__cpo9iter_swapE,(_ZN28_INTERNAL_d17b8652_4_k_cu_dx4cuda3std3__419piecewise_constructE - _ZN28_INTERNAL_d17b8652_4_k_cu_dx4cuda3std6ranges3__45__cpo9iter_swapE)
_ZN28_INTERNAL_d17b8652_4_k_cu_dx4cuda3std6ranges3__45__cpo9iter_swapE:
	.zero		1
	.type		_ZN28_INTERNAL_d17b8652_4_k_cu_dx4cuda3std3__419piecewise_constructE,@object
	.size		_ZN28_INTERNAL_d17b8652_4_k_cu_dx4cuda3std3__419piecewise_constructE,(_ZN28_INTERNAL_d17b8652_4_k_cu_dx4cuda3std3__45__cpo6rbeginE - _ZN28_INTERNAL_d17b8652_4_k_cu_dx4cuda3std3__419piecewise_constructE)
_ZN28_INTERNAL_d17b8652_4_k_cu_dx4cuda3std3__419piecewise_constructE:
	.zero		1
	.type		_ZN28_INTERNAL_d17b8652_4_k_cu_dx4cuda3std3__45__cpo6rbeginE,@object
	.size		_ZN28_INTERNAL_d17b8652_4_k_cu_dx4cuda3std3__45__cpo6rbeginE,(_ZN28_INTERNAL_d17b8652_4_k_cu_dx4cuda3std6ranges3__45__cpo5cdataE - _ZN28_INTERNAL_d17b8652_4_k_cu_dx4cuda3std3__45__cpo6rbeginE)
_ZN28_INTERNAL_d17b8652_4_k_cu_dx4cuda3std3__45__cpo6rbeginE:
	.zero		1
	.type		_ZN28_INTERNAL_d17b8652_4_k_cu_dx4cuda3std6ranges3__45__cpo5cdataE,@object
	.size		_ZN28_INTERNAL_d17b8652_4_k_cu_dx4cuda3std6ranges3__45__cpo5cdataE,(_ZN28_INTERNAL_d17b8652_4_k_cu_dx4cuda3std6ranges3__45__cpo3endE - _ZN28_INTERNAL_d17b8652_4_k_cu_dx4cuda3std6ranges3__45__cpo5cdataE)
_ZN28_INTERNAL_d17b8652_4_k_cu_dx4cuda3std6ranges3__45__cpo5cdataE:
	.zero		1
	.type		_ZN28_INTERNAL_d17b8652_4_k_cu_dx4cuda3std6ranges3__45__cpo3endE,@object
	.size		_ZN28_INTERNAL_d17b8652_4_k_cu_dx4cuda3std6ranges3__45__cpo3endE,(_ZN28_INTERNAL_d17b8652_4_k_cu_dx4cuda3std3__45__cpo4cendE - _ZN28_INTERNAL_d17b8652_4_k_cu_dx4cuda3std6ranges3__45__cpo3endE)
_ZN28_INTERNAL_d17b8652_4_k_cu_dx4cuda3std6ranges3__45__cpo3endE:
	.zero		1
	.type		_ZN28_INTERNAL_d17b8652_4_k_cu_dx4cuda3std3__45__cpo4cendE,@object
	.size		_ZN28_INTERNAL_d17b8652_4_k_cu_dx4cuda3std3__45__cpo4cendE,(_ZN28_INTERNAL_d17b8652_4_k_cu_dx4cuda3std6ranges3__45__cpo4dataE - _ZN28_INTERNAL_d17b8652_4_k_cu_dx4cuda3std3__45__cpo4cendE)
_ZN28_INTERNAL_d17b8652_4_k_cu_dx4cuda3std3__45__cpo4cendE:
	.zero		1
	.type		_ZN28_INTERNAL_d17b8652_4_k_cu_dx4cuda3std6ranges3__45__cpo4dataE,@object
	.size		_ZN28_INTERNAL_d17b8652_4_k_cu_dx4cuda3std6ranges3__45__cpo4dataE,(_ZN28_INTERNAL_d17b8652_4_k_cu_dx4cuda3std6ranges3__45__cpo5beginE - _ZN28_INTERNAL_d17b8652_4_k_cu_dx4cuda3std6ranges3__45__cpo4dataE)
_ZN28_INTERNAL_d17b8652_4_k_cu_dx4cuda3std6ranges3__45__cpo4dataE:
	.zero		1
	.type		_ZN28_INTERNAL_d17b8652_4_k_cu_dx4cuda3std6ranges3__45__cpo5beginE,@object
	.size		_ZN28_INTERNAL_d17b8652_4_k_cu_dx4cuda3std6ranges3__45__cpo5beginE,(_ZN28_INTERNAL_d17b8652_4_k_cu_dx4cuda3std3__45__cpo5crendE - _ZN28_INTERNAL_d17b8652_4_k_cu_dx4cuda3std6ranges3__45__cpo5beginE)
_ZN28_INTERNAL_d17b8652_4_k_cu_dx4cuda3std6ranges3__45__cpo5beginE:
	.zero		1
	.type		_ZN28_INTERNAL_d17b8652_4_k_cu_dx4cuda3std3__45__cpo5crendE,@object
	.size		_ZN28_INTERNAL_d17b8652_4_k_cu_dx4cuda3std3__45__cpo5crendE,(_ZN28_INTERNAL_d17b8652_4_k_cu_dx4cuda3std6ranges3__45__cpo8distanceE - _ZN28_INTERNAL_d17b8652_4_k_cu_dx4cuda3std3__45__cpo5crendE)
_ZN28_INTERNAL_d17b8652_4_k_cu_dx4cuda3std3__45__cpo5crendE:
	.zero		1
	.type		_ZN28_INTERNAL_d17b8652_4_k_cu_dx4cuda3std6ranges3__45__cpo8distanceE,@object
	.size		_ZN28_INTERNAL_d17b8652_4_k_cu_dx4cuda3std6ranges3__45__cpo8distanceE,(_ZN28_INTERNAL_d17b8652_4_k_cu_dx4cuda3std6ranges3__45__cpo7advanceE - _ZN28_INTERNAL_d17b8652_4_k_cu_dx4cuda3std6ranges3__45__cpo8distanceE)
_ZN28_INTERNAL_d17b8652_4_k_cu_dx4cuda3std6ranges3__45__cpo8distanceE:
	.zero		1
	.type		_ZN28_INTERNAL_d17b8652_4_k_cu_dx4cuda3std6ranges3__45__cpo7advanceE,@object
	.size		_ZN28_INTERNAL_d17b8652_4_k_cu_dx4cuda3std6ranges3__45__cpo7advanceE,(_ZN28_INTERNAL_d17b8652_4_k_cu_dx4cuda3std3__45__cpo3endE - _ZN28_INTERNAL_d17b8652_4_k_cu_dx4cuda3std6ranges3__45__cpo7advanceE)
_ZN28_INTERNAL_d17b8652_4_k_cu_dx4cuda3std6ranges3__45__cpo7advanceE:
	.zero		1
	.type		_ZN28_INTERNAL_d17b8652_4_k_cu_dx4cuda3std3__45__cpo3endE,@object
	.size		_ZN28_INTERNAL_d17b8652_4_k_cu_dx4cuda3std3__45__cpo3endE,(_ZN28_INTERNAL_d17b8652_4_k_cu_dx4cuda3std6ranges3__45__cpo4nextE - _ZN28_INTERNAL_d17b8652_4_k_cu_dx4cuda3std3__45__cpo3endE)
_ZN28_INTERNAL_d17b8652_4_k_cu_dx4cuda3std3__45__cpo3endE:
	.zero		1
	.type		_ZN28_INTERNAL_d17b8652_4_k_cu_dx4cuda3std6ranges3__45__cpo4nextE,@object
	.size		_ZN28_INTERNAL_d17b8652_4_k_cu_dx4cuda3std6ranges3__45__cpo4nextE,(_ZN28_INTERNAL_d17b8652_4_k_cu_dx4cuda3std6ranges3__45__cpo4swapE - _ZN28_INTERNAL_d17b8652_4_k_cu_dx4cuda3std6ranges3__45__cpo4nextE)
_ZN28_INTERNAL_d17b8652_4_k_cu_dx4cuda3std6ranges3__45__cpo4nextE:
	.zero		1
	.type		_ZN28_INTERNAL_d17b8652_4_k_cu_dx4cuda3std6ranges3__45__cpo4swapE,@object
	.size		_ZN28_INTERNAL_d17b8652_4_k_cu_dx4cuda3std6ranges3__45__cpo4swapE,(_ZN28_INTERNAL_d17b8652_4_k_cu_dx4cuda3std3__45__cpo4rendE - _ZN28_INTERNAL_d17b8652_4_k_cu_dx4cuda3std6ranges3__45__cpo4swapE)
_ZN28_INTERNAL_d17b8652_4_k_cu_dx4cuda3std6ranges3__45__cpo4swapE:
	.zero		1
	.type		_ZN28_INTERNAL_d17b8652_4_k_cu_dx4cuda3std3__45__cpo4rendE,@object
	.size		_ZN28_INTERNAL_d17b8652_4_k_cu_dx4cuda3std3__45__cpo4rendE,(_ZN28_INTERNAL_d17b8652_4_k_cu_dx4cuda3std6ranges3__45__cpo4sizeE - _ZN28_INTERNAL_d17b8652_4_k_cu_dx4cuda3std3__45__cpo4rendE)
_ZN28_INTERNAL_d17b8652_4_k_cu_dx4cuda3std3__45__cpo4rendE:
	.zero		1
	.type		_ZN28_INTERNAL_d17b8652_4_k_cu_dx4cuda3std6ranges3__45__cpo4sizeE,@object
	.size		_ZN28_INTERNAL_d17b8652_4_k_cu_dx4cuda3std6ranges3__45__cpo4sizeE,(_ZN28_INTERNAL_d17b8652_4_k_cu_dx4cuda3std6ranges3__45__cpo6cbeginE - _ZN28_INTERNAL_d17b8652_4_k_cu_dx4cuda3std6ranges3__45__cpo4sizeE)
_ZN28_INTERNAL_d17b8652_4_k_cu_dx4cuda3std6ranges3__45__cpo4sizeE:
	.zero		1
	.type		_ZN28_INTERNAL_d17b8652_4_k_cu_dx4cuda3std6ranges3__45__cpo6cbeginE,@object
	.size		_ZN28_INTERNAL_d17b8652_4_k_cu_dx4cuda3std6ranges3__45__cpo6cbeginE,(.L_18 - _ZN28_INTERNAL_d17b8652_4_k_cu_dx4cuda3std6ranges3__45__cpo6cbeginE)
_ZN28_INTERNAL_d17b8652_4_k_cu_dx4cuda3std6ranges3__45__cpo6cbeginE:
	.zero		1
.L_18:


//--------------------- .nv.constant0._Z9integrateR5water --------------------------
	.section	.nv.constant0._Z9integrateR5water,"a",@progbits
	.sectionflags	@""
	.align	4
.nv.constant0._Z9integrateR5water:
	.zero		904


//--------------------- .nv.constant0._Z16initialize_waterR5water --------------------------
	.section	.nv.constant0._Z16initialize_waterR5water,"a",@progbits
	.sectionflags	@""
	.align	4
.nv.constant0._Z16initialize_waterR5water:
	.zero		904


//--------------------- SYMBOLS --------------------------

	.type		.nv.reservedSmem.offset0,@object
	.size		.nv.reservedSmem.offset0,0x4
